//
// Generated by NVIDIA NVVM Compiler
//
// Compiler Build ID: CL-36424714
// Cuda compilation tools, release 13.0, V13.0.88
// Based on NVVM 20.0.0
//

.version 9.0
.target sm_100
.address_size 64

	// .globl	_Z13SobelKernelV1PhPfiiiiS0_ii
// _ZZ14SobelKernelV6YPhiiPfiiE4data has been demoted
// _ZZ14SobelKernelV6XPhiiPfiiE4data has been demoted

.visible .entry _Z13SobelKernelV1PhPfiiiiS0_ii(
	.param .u64 .ptr .align 1 _Z13SobelKernelV1PhPfiiiiS0_ii_param_0,
	.param .u64 .ptr .align 1 _Z13SobelKernelV1PhPfiiiiS0_ii_param_1,
	.param .u32 _Z13SobelKernelV1PhPfiiiiS0_ii_param_2,
	.param .u32 _Z13SobelKernelV1PhPfiiiiS0_ii_param_3,
	.param .u32 _Z13SobelKernelV1PhPfiiiiS0_ii_param_4,
	.param .u32 _Z13SobelKernelV1PhPfiiiiS0_ii_param_5,
	.param .u64 .ptr .align 1 _Z13SobelKernelV1PhPfiiiiS0_ii_param_6,
	.param .u32 _Z13SobelKernelV1PhPfiiiiS0_ii_param_7,
	.param .u32 _Z13SobelKernelV1PhPfiiiiS0_ii_param_8
)
{
	.reg .pred 	%p<15>;
	.reg .b16 	%rs<16>;
	.reg .b32 	%r<49>;
	.reg .b32 	%f<59>;
	.reg .b64 	%rd<40>;

	ld.param.u64 	%rd9, [_Z13SobelKernelV1PhPfiiiiS0_ii_param_0];
	ld.param.u64 	%rd10, [_Z13SobelKernelV1PhPfiiiiS0_ii_param_1];
	ld.param.u32 	%r21, [_Z13SobelKernelV1PhPfiiiiS0_ii_param_3];
	ld.param.u32 	%r22, [_Z13SobelKernelV1PhPfiiiiS0_ii_param_4];
	ld.param.u32 	%r23, [_Z13SobelKernelV1PhPfiiiiS0_ii_param_5];
	ld.param.u64 	%rd8, [_Z13SobelKernelV1PhPfiiiiS0_ii_param_6];
	ld.param.u32 	%r25, [_Z13SobelKernelV1PhPfiiiiS0_ii_param_7];
	ld.param.u32 	%r24, [_Z13SobelKernelV1PhPfiiiiS0_ii_param_8];
	cvta.to.global.u64 	%rd1, %rd9;
	cvta.to.global.u64 	%rd2, %rd10;
	mov.u32 	%r26, %ctaid.y;
	mov.u32 	%r27, %ntid.y;
	mov.u32 	%r28, %tid.y;
	mad.lo.s32 	%r1, %r26, %r27, %r28;
	mov.u32 	%r29, %ctaid.x;
	mov.u32 	%r30, %ntid.x;
	mov.u32 	%r31, %tid.x;
	mad.lo.s32 	%r2, %r29, %r30, %r31;
	setp.ge.s32 	%p1, %r1, %r25;
	setp.ge.s32 	%p2, %r2, %r24;
	or.pred  	%p3, %p1, %p2;
	setp.lt.s32 	%p4, %r22, 1;
	or.pred  	%p5, %p3, %p4;
	@%p5 bra 	$L__BB0_15;
	cvta.to.global.u64 	%rd11, %rd8;
	setp.lt.s32 	%p6, %r23, 1;
	mad.lo.s32 	%r32, %r24, %r1, %r2;
	mul.wide.s32 	%rd12, %r32, 4;
	add.s64 	%rd3, %rd11, %rd12;
	@%p6 bra 	$L__BB0_15;
	and.b32  	%r3, %r23, 7;
	and.b32  	%r4, %r23, 3;
	ld.global.f32 	%f58, [%rd3];
	and.b32  	%r5, %r23, 2147483640;
	and.b32  	%r6, %r23, 1;
	neg.s32 	%r7, %r5;
	add.s64 	%rd4, %rd1, 3;
	mov.b32 	%r43, 0;
$L__BB0_3:
	setp.lt.u32 	%p7, %r23, 8;
	mul.lo.s32 	%r9, %r43, %r23;
	add.s32 	%r35, %r43, %r1;
	mad.lo.s32 	%r10, %r35, %r21, %r2;
	mov.b32 	%r47, 0;
	@%p7 bra 	$L__BB0_6;
	mul.wide.u32 	%rd13, %r9, 4;
	add.s64 	%rd14, %rd2, %rd13;
	add.s64 	%rd39, %rd14, 16;
	mov.u32 	%r44, %r10;
	mov.u32 	%r45, %r7;
$L__BB0_5:
	.pragma "nounroll";
	cvt.s64.s32 	%rd15, %r44;
	add.s64 	%rd16, %rd4, %rd15;
	ld.global.f32 	%f12, [%rd39+-16];
	ld.global.u8 	%rs1, [%rd16+-3];
	cvt.rn.f32.u16 	%f13, %rs1;
	fma.rn.f32 	%f14, %f12, %f13, %f58;
	st.global.f32 	[%rd3], %f14;
	ld.global.f32 	%f15, [%rd39+-12];
	ld.global.u8 	%rs2, [%rd16+-2];
	cvt.rn.f32.u16 	%f16, %rs2;
	fma.rn.f32 	%f17, %f15, %f16, %f14;
	st.global.f32 	[%rd3], %f17;
	ld.global.f32 	%f18, [%rd39+-8];
	ld.global.u8 	%rs3, [%rd16+-1];
	cvt.rn.f32.u16 	%f19, %rs3;
	fma.rn.f32 	%f20, %f18, %f19, %f17;
	st.global.f32 	[%rd3], %f20;
	ld.global.f32 	%f21, [%rd39+-4];
	ld.global.u8 	%rs4, [%rd16];
	cvt.rn.f32.u16 	%f22, %rs4;
	fma.rn.f32 	%f23, %f21, %f22, %f20;
	st.global.f32 	[%rd3], %f23;
	ld.global.f32 	%f24, [%rd39];
	ld.global.u8 	%rs5, [%rd16+1];
	cvt.rn.f32.u16 	%f25, %rs5;
	fma.rn.f32 	%f26, %f24, %f25, %f23;
	st.global.f32 	[%rd3], %f26;
	ld.global.f32 	%f27, [%rd39+4];
	ld.global.u8 	%rs6, [%rd16+2];
	cvt.rn.f32.u16 	%f28, %rs6;
	fma.rn.f32 	%f29, %f27, %f28, %f26;
	st.global.f32 	[%rd3], %f29;
	ld.global.f32 	%f30, [%rd39+8];
	ld.global.u8 	%rs7, [%rd16+3];
	cvt.rn.f32.u16 	%f31, %rs7;
	fma.rn.f32 	%f32, %f30, %f31, %f29;
	st.global.f32 	[%rd3], %f32;
	ld.global.f32 	%f33, [%rd39+12];
	ld.global.u8 	%rs8, [%rd16+4];
	cvt.rn.f32.u16 	%f34, %rs8;
	fma.rn.f32 	%f58, %f33, %f34, %f32;
	st.global.f32 	[%rd3], %f58;
	add.s32 	%r45, %r45, 8;
	add.s64 	%rd39, %rd39, 32;
	add.s32 	%r44, %r44, 8;
	setp.ne.s32 	%p8, %r45, 0;
	mov.u32 	%r47, %r5;
	@%p8 bra 	$L__BB0_5;
$L__BB0_6:
	setp.eq.s32 	%p9, %r3, 0;
	@%p9 bra 	$L__BB0_14;
	add.s32 	%r36, %r3, -1;
	setp.lt.u32 	%p10, %r36, 3;
	@%p10 bra 	$L__BB0_9;
	add.s32 	%r37, %r47, %r9;
	mul.wide.u32 	%rd17, %r37, 4;
	add.s64 	%rd18, %rd2, %rd17;
	ld.global.f32 	%f35, [%rd18];
	add.s32 	%r38, %r10, %r47;
	cvt.s64.s32 	%rd19, %r38;
	add.s64 	%rd20, %rd1, %rd19;
	ld.global.u8 	%rs9, [%rd20];
	cvt.rn.f32.u16 	%f36, %rs9;
	fma.rn.f32 	%f37, %f35, %f36, %f58;
	st.global.f32 	[%rd3], %f37;
	cvt.u64.u32 	%rd21, %r9;
	cvt.u64.u32 	%rd22, %r47;
	add.s64 	%rd23, %rd22, %rd21;
	shl.b64 	%rd24, %rd23, 2;
	add.s64 	%rd25, %rd2, %rd24;
	ld.global.f32 	%f38, [%rd25+4];
	ld.global.u8 	%rs10, [%rd20+1];
	cvt.rn.f32.u16 	%f39, %rs10;
	fma.rn.f32 	%f40, %f38, %f39, %f37;
	st.global.f32 	[%rd3], %f40;
	ld.global.f32 	%f41, [%rd25+8];
	ld.global.u8 	%rs11, [%rd20+2];
	cvt.rn.f32.u16 	%f42, %rs11;
	fma.rn.f32 	%f43, %f41, %f42, %f40;
	st.global.f32 	[%rd3], %f43;
	ld.global.f32 	%f44, [%rd25+12];
	ld.global.u8 	%rs12, [%rd20+3];
	cvt.rn.f32.u16 	%f45, %rs12;
	fma.rn.f32 	%f58, %f44, %f45, %f43;
	st.global.f32 	[%rd3], %f58;
	add.s32 	%r47, %r47, 4;
$L__BB0_9:
	setp.eq.s32 	%p11, %r4, 0;
	@%p11 bra 	$L__BB0_14;
	setp.eq.s32 	%p12, %r4, 1;
	@%p12 bra 	$L__BB0_12;
	add.s32 	%r39, %r47, %r9;
	mul.wide.u32 	%rd26, %r39, 4;
	add.s64 	%rd27, %rd2, %rd26;
	ld.global.f32 	%f46, [%rd27];
	add.s32 	%r40, %r10, %r47;
	cvt.s64.s32 	%rd28, %r40;
	add.s64 	%rd29, %rd1, %rd28;
	ld.global.u8 	%rs13, [%rd29];
	cvt.rn.f32.u16 	%f47, %rs13;
	fma.rn.f32 	%f48, %f46, %f47, %f58;
	st.global.f32 	[%rd3], %f48;
	cvt.u64.u32 	%rd30, %r9;
	cvt.u64.u32 	%rd31, %r47;
	add.s64 	%rd32, %rd31, %rd30;
	shl.b64 	%rd33, %rd32, 2;
	add.s64 	%rd34, %rd2, %rd33;
	ld.global.f32 	%f49, [%rd34+4];
	ld.global.u8 	%rs14, [%rd29+1];
	cvt.rn.f32.u16 	%f50, %rs14;
	fma.rn.f32 	%f58, %f49, %f50, %f48;
	st.global.f32 	[%rd3], %f58;
	add.s32 	%r47, %r47, 2;
$L__BB0_12:
	setp.eq.s32 	%p13, %r6, 0;
	@%p13 bra 	$L__BB0_14;
	add.s32 	%r41, %r47, %r9;
	mul.wide.u32 	%rd35, %r41, 4;
	add.s64 	%rd36, %rd2, %rd35;
	ld.global.f32 	%f51, [%rd36];
	add.s32 	%r42, %r10, %r47;
	cvt.s64.s32 	%rd37, %r42;
	add.s64 	%rd38, %rd1, %rd37;
	ld.global.u8 	%rs15, [%rd38];
	cvt.rn.f32.u16 	%f52, %rs15;
	fma.rn.f32 	%f58, %f51, %f52, %f58;
	st.global.f32 	[%rd3], %f58;
$L__BB0_14:
	add.s32 	%r43, %r43, 1;
	setp.ne.s32 	%p14, %r43, %r22;
	@%p14 bra 	$L__BB0_3;
$L__BB0_15:
	ret;

}
	// .globl	_Z13SobelKernelV2PhPfiiiiS0_ii
.visible .entry _Z13SobelKernelV2PhPfiiiiS0_ii(
	.param .u64 .ptr .align 1 _Z13SobelKernelV2PhPfiiiiS0_ii_param_0,
	.param .u64 .ptr .align 1 _Z13SobelKernelV2PhPfiiiiS0_ii_param_1,
	.param .u32 _Z13SobelKernelV2PhPfiiiiS0_ii_param_2,
	.param .u32 _Z13SobelKernelV2PhPfiiiiS0_ii_param_3,
	.param .u32 _Z13SobelKernelV2PhPfiiiiS0_ii_param_4,
	.param .u32 _Z13SobelKernelV2PhPfiiiiS0_ii_param_5,
	.param .u64 .ptr .align 1 _Z13SobelKernelV2PhPfiiiiS0_ii_param_6,
	.param .u32 _Z13SobelKernelV2PhPfiiiiS0_ii_param_7,
	.param .u32 _Z13SobelKernelV2PhPfiiiiS0_ii_param_8
)
{
	.reg .pred 	%p<13>;
	.reg .b16 	%rs<16>;
	.reg .b32 	%r<50>;
	.reg .b32 	%f<71>;
	.reg .b64 	%rd<39>;

	ld.param.u64 	%rd7, [_Z13SobelKernelV2PhPfiiiiS0_ii_param_0];
	ld.param.u64 	%rd8, [_Z13SobelKernelV2PhPfiiiiS0_ii_param_1];
	ld.param.u32 	%r21, [_Z13SobelKernelV2PhPfiiiiS0_ii_param_3];
	ld.param.u32 	%r22, [_Z13SobelKernelV2PhPfiiiiS0_ii_param_4];
	ld.param.u32 	%r23, [_Z13SobelKernelV2PhPfiiiiS0_ii_param_5];
	ld.param.u64 	%rd6, [_Z13SobelKernelV2PhPfiiiiS0_ii_param_6];
	ld.param.u32 	%r25, [_Z13SobelKernelV2PhPfiiiiS0_ii_param_7];
	ld.param.u32 	%r24, [_Z13SobelKernelV2PhPfiiiiS0_ii_param_8];
	cvta.to.global.u64 	%rd1, %rd7;
	cvta.to.global.u64 	%rd2, %rd8;
	mov.u32 	%r26, %ctaid.y;
	mov.u32 	%r27, %ntid.y;
	mov.u32 	%r28, %tid.y;
	mad.lo.s32 	%r1, %r26, %r27, %r28;
	mov.u32 	%r29, %ctaid.x;
	mov.u32 	%r30, %ntid.x;
	mov.u32 	%r31, %tid.x;
	mad.lo.s32 	%r2, %r29, %r30, %r31;
	setp.ge.s32 	%p1, %r1, %r25;
	setp.ge.s32 	%p2, %r2, %r24;
	or.pred  	%p3, %p1, %p2;
	@%p3 bra 	$L__BB1_16;
	mov.f32 	%f69, 0f00000000;
	min.s32 	%r32, %r22, %r23;
	setp.lt.s32 	%p4, %r32, 1;
	@%p4 bra 	$L__BB1_15;
	and.b32  	%r3, %r23, 7;
	and.b32  	%r4, %r23, 3;
	and.b32  	%r5, %r23, 2147483640;
	and.b32  	%r6, %r23, 1;
	neg.s32 	%r7, %r5;
	mov.f32 	%f69, 0f00000000;
	mov.b32 	%r44, 0;
$L__BB1_3:
	setp.lt.u32 	%p5, %r23, 8;
	mul.lo.s32 	%r9, %r44, %r23;
	add.s32 	%r35, %r44, %r1;
	mad.lo.s32 	%r10, %r35, %r21, %r2;
	mov.b32 	%r48, 0;
	@%p5 bra 	$L__BB1_6;
	mul.wide.u32 	%rd9, %r9, 4;
	add.s64 	%rd10, %rd2, %rd9;
	add.s64 	%rd38, %rd10, 16;
	mov.u32 	%r45, %r10;
	mov.u32 	%r46, %r7;
$L__BB1_5:
	.pragma "nounroll";
	cvt.s64.s32 	%rd11, %r45;
	add.s64 	%rd12, %rd1, %rd11;
	ld.global.f32 	%f18, [%rd38+-16];
	ld.global.u8 	%rs1, [%rd12];
	cvt.rn.f32.u16 	%f19, %rs1;
	fma.rn.f32 	%f20, %f18, %f19, %f69;
	ld.global.f32 	%f21, [%rd38+-12];
	ld.global.u8 	%rs2, [%rd12+1];
	cvt.rn.f32.u16 	%f22, %rs2;
	fma.rn.f32 	%f23, %f21, %f22, %f20;
	ld.global.f32 	%f24, [%rd38+-8];
	ld.global.u8 	%rs3, [%rd12+2];
	cvt.rn.f32.u16 	%f25, %rs3;
	fma.rn.f32 	%f26, %f24, %f25, %f23;
	ld.global.f32 	%f27, [%rd38+-4];
	ld.global.u8 	%rs4, [%rd12+3];
	cvt.rn.f32.u16 	%f28, %rs4;
	fma.rn.f32 	%f29, %f27, %f28, %f26;
	ld.global.f32 	%f30, [%rd38];
	ld.global.u8 	%rs5, [%rd12+4];
	cvt.rn.f32.u16 	%f31, %rs5;
	fma.rn.f32 	%f32, %f30, %f31, %f29;
	ld.global.f32 	%f33, [%rd38+4];
	ld.global.u8 	%rs6, [%rd12+5];
	cvt.rn.f32.u16 	%f34, %rs6;
	fma.rn.f32 	%f35, %f33, %f34, %f32;
	ld.global.f32 	%f36, [%rd38+8];
	ld.global.u8 	%rs7, [%rd12+6];
	cvt.rn.f32.u16 	%f37, %rs7;
	fma.rn.f32 	%f38, %f36, %f37, %f35;
	ld.global.f32 	%f39, [%rd38+12];
	ld.global.u8 	%rs8, [%rd12+7];
	cvt.rn.f32.u16 	%f40, %rs8;
	fma.rn.f32 	%f69, %f39, %f40, %f38;
	add.s32 	%r46, %r46, 8;
	add.s64 	%rd38, %rd38, 32;
	add.s32 	%r45, %r45, 8;
	setp.ne.s32 	%p6, %r46, 0;
	mov.u32 	%r48, %r5;
	@%p6 bra 	$L__BB1_5;
$L__BB1_6:
	setp.eq.s32 	%p7, %r3, 0;
	@%p7 bra 	$L__BB1_14;
	add.s32 	%r36, %r3, -1;
	setp.lt.u32 	%p8, %r36, 3;
	@%p8 bra 	$L__BB1_9;
	add.s32 	%r37, %r48, %r9;
	mul.wide.u32 	%rd13, %r37, 4;
	add.s64 	%rd14, %rd2, %rd13;
	ld.global.f32 	%f42, [%rd14];
	add.s32 	%r38, %r10, %r48;
	cvt.s64.s32 	%rd15, %r38;
	add.s64 	%rd16, %rd1, %rd15;
	ld.global.u8 	%rs9, [%rd16];
	cvt.rn.f32.u16 	%f43, %rs9;
	fma.rn.f32 	%f44, %f42, %f43, %f69;
	cvt.u64.u32 	%rd17, %r9;
	cvt.u64.u32 	%rd18, %r48;
	add.s64 	%rd19, %rd18, %rd17;
	shl.b64 	%rd20, %rd19, 2;
	add.s64 	%rd21, %rd2, %rd20;
	ld.global.f32 	%f45, [%rd21+4];
	ld.global.u8 	%rs10, [%rd16+1];
	cvt.rn.f32.u16 	%f46, %rs10;
	fma.rn.f32 	%f47, %f45, %f46, %f44;
	ld.global.f32 	%f48, [%rd21+8];
	ld.global.u8 	%rs11, [%rd16+2];
	cvt.rn.f32.u16 	%f49, %rs11;
	fma.rn.f32 	%f50, %f48, %f49, %f47;
	ld.global.f32 	%f51, [%rd21+12];
	ld.global.u8 	%rs12, [%rd16+3];
	cvt.rn.f32.u16 	%f52, %rs12;
	fma.rn.f32 	%f69, %f51, %f52, %f50;
	add.s32 	%r48, %r48, 4;
$L__BB1_9:
	setp.eq.s32 	%p9, %r4, 0;
	@%p9 bra 	$L__BB1_14;
	setp.eq.s32 	%p10, %r4, 1;
	@%p10 bra 	$L__BB1_12;
	add.s32 	%r39, %r48, %r9;
	mul.wide.u32 	%rd22, %r39, 4;
	add.s64 	%rd23, %rd2, %rd22;
	ld.global.f32 	%f54, [%rd23];
	add.s32 	%r40, %r10, %r48;
	cvt.s64.s32 	%rd24, %r40;
	add.s64 	%rd25, %rd1, %rd24;
	ld.global.u8 	%rs13, [%rd25];
	cvt.rn.f32.u16 	%f55, %rs13;
	fma.rn.f32 	%f56, %f54, %f55, %f69;
	cvt.u64.u32 	%rd26, %r9;
	cvt.u64.u32 	%rd27, %r48;
	add.s64 	%rd28, %rd27, %rd26;
	shl.b64 	%rd29, %rd28, 2;
	add.s64 	%rd30, %rd2, %rd29;
	ld.global.f32 	%f57, [%rd30+4];
	ld.global.u8 	%rs14, [%rd25+1];
	cvt.rn.f32.u16 	%f58, %rs14;
	fma.rn.f32 	%f69, %f57, %f58, %f56;
	add.s32 	%r48, %r48, 2;
$L__BB1_12:
	setp.eq.s32 	%p11, %r6, 0;
	@%p11 bra 	$L__BB1_14;
	add.s32 	%r41, %r48, %r9;
	mul.wide.u32 	%rd31, %r41, 4;
	add.s64 	%rd32, %rd2, %rd31;
	ld.global.f32 	%f59, [%rd32];
	add.s32 	%r42, %r10, %r48;
	cvt.s64.s32 	%rd33, %r42;
	add.s64 	%rd34, %rd1, %rd33;
	ld.global.u8 	%rs15, [%rd34];
	cvt.rn.f32.u16 	%f60, %rs15;
	fma.rn.f32 	%f69, %f59, %f60, %f69;
$L__BB1_14:
	add.s32 	%r44, %r44, 1;
	setp.ne.s32 	%p12, %r44, %r22;
	@%p12 bra 	$L__BB1_3;
$L__BB1_15:
	mad.lo.s32 	%r43, %r24, %r1, %r2;
	cvta.to.global.u64 	%rd35, %rd6;
	mul.wide.s32 	%rd36, %r43, 4;
	add.s64 	%rd37, %rd35, %rd36;
	st.global.f32 	[%rd37], %f69;
$L__BB1_16:
	ret;

}
	// .globl	_Z14SobelKernelV3YPhiiPfii
.visible .entry _Z14SobelKernelV3YPhiiPfii(
	.param .u64 .ptr .align 1 _Z14SobelKernelV3YPhiiPfii_param_0,
	.param .u32 _Z14SobelKernelV3YPhiiPfii_param_1,
	.param .u32 _Z14SobelKernelV3YPhiiPfii_param_2,
	.param .u64 .ptr .align 1 _Z14SobelKernelV3YPhiiPfii_param_3,
	.param .u32 _Z14SobelKernelV3YPhiiPfii_param_4,
	.param .u32 _Z14SobelKernelV3YPhiiPfii_param_5
)
{
	.reg .pred 	%p<4>;
	.reg .b16 	%rs<5>;
	.reg .b32 	%r<22>;
	.reg .b32 	%f<8>;
	.reg .b64 	%rd<11>;

	ld.param.u64 	%rd1, [_Z14SobelKernelV3YPhiiPfii_param_0];
	ld.param.u32 	%r3, [_Z14SobelKernelV3YPhiiPfii_param_2];
	ld.param.u64 	%rd2, [_Z14SobelKernelV3YPhiiPfii_param_3];
	ld.param.u32 	%r5, [_Z14SobelKernelV3YPhiiPfii_param_4];
	ld.param.u32 	%r4, [_Z14SobelKernelV3YPhiiPfii_param_5];
	mov.u32 	%r6, %ctaid.y;
	mov.u32 	%r7, %ntid.y;
	mov.u32 	%r8, %tid.y;
	mad.lo.s32 	%r1, %r6, %r7, %r8;
	mov.u32 	%r9, %ctaid.x;
	mov.u32 	%r10, %ntid.x;
	mov.u32 	%r11, %tid.x;
	mad.lo.s32 	%r2, %r9, %r10, %r11;
	setp.ge.s32 	%p1, %r1, %r5;
	setp.ge.s32 	%p2, %r2, %r4;
	or.pred  	%p3, %p1, %p2;
	@%p3 bra 	$L__BB2_2;
	cvta.to.global.u64 	%rd3, %rd1;
	cvta.to.global.u64 	%rd4, %rd2;
	mad.lo.s32 	%r12, %r3, %r1, %r2;
	cvt.s64.s32 	%rd5, %r12;
	add.s64 	%rd6, %rd3, %rd5;
	ld.global.u8 	%r13, [%rd6];
	ld.global.u8 	%rs1, [%rd6+1];
	mul.wide.u16 	%r14, %rs1, 2;
	ld.global.u8 	%r15, [%rd6+2];
	add.s32 	%r16, %r15, %r13;
	add.s32 	%r17, %r14, %r16;
	neg.s32 	%r18, %r17;
	cvt.rn.f32.s32 	%f1, %r18;
	shl.b32 	%r19, %r3, 1;
	cvt.s64.s32 	%rd7, %r19;
	add.s64 	%rd8, %rd6, %rd7;
	ld.global.u8 	%rs2, [%rd8];
	cvt.rn.f32.u16 	%f2, %rs2;
	add.f32 	%f3, %f2, %f1;
	ld.global.u8 	%rs3, [%rd8+1];
	mul.wide.u16 	%r20, %rs3, 2;
	cvt.rn.f32.u32 	%f4, %r20;
	add.f32 	%f5, %f3, %f4;
	ld.global.u8 	%rs4, [%rd8+2];
	cvt.rn.f32.u16 	%f6, %rs4;
	add.f32 	%f7, %f5, %f6;
	mad.lo.s32 	%r21, %r4, %r1, %r2;
	mul.wide.s32 	%rd9, %r21, 4;
	add.s64 	%rd10, %rd4, %rd9;
	st.global.f32 	[%rd10], %f7;
$L__BB2_2:
	ret;

}
	// .globl	_Z14SobelKernelV3XPhiiPfii
.visible .entry _Z14SobelKernelV3XPhiiPfii(
	.param .u64 .ptr .align 1 _Z14SobelKernelV3XPhiiPfii_param_0,
	.param .u32 _Z14SobelKernelV3XPhiiPfii_param_1,
	.param .u32 _Z14SobelKernelV3XPhiiPfii_param_2,
	.param .u64 .ptr .align 1 _Z14SobelKernelV3XPhiiPfii_param_3,
	.param .u32 _Z14SobelKernelV3XPhiiPfii_param_4,
	.param .u32 _Z14SobelKernelV3XPhiiPfii_param_5
)
{
	.reg .pred 	%p<4>;
	.reg .b16 	%rs<5>;
	.reg .b32 	%r<21>;
	.reg .b32 	%f<12>;
	.reg .b64 	%rd<12>;

	ld.param.u64 	%rd1, [_Z14SobelKernelV3XPhiiPfii_param_0];
	ld.param.u32 	%r3, [_Z14SobelKernelV3XPhiiPfii_param_2];
	ld.param.u64 	%rd2, [_Z14SobelKernelV3XPhiiPfii_param_3];
	ld.param.u32 	%r5, [_Z14SobelKernelV3XPhiiPfii_param_4];
	ld.param.u32 	%r4, [_Z14SobelKernelV3XPhiiPfii_param_5];
	mov.u32 	%r6, %ctaid.y;
	mov.u32 	%r7, %ntid.y;
	mov.u32 	%r8, %tid.y;
	mad.lo.s32 	%r1, %r6, %r7, %r8;
	mov.u32 	%r9, %ctaid.x;
	mov.u32 	%r10, %ntid.x;
	mov.u32 	%r11, %tid.x;
	mad.lo.s32 	%r2, %r9, %r10, %r11;
	setp.ge.s32 	%p1, %r1, %r5;
	setp.ge.s32 	%p2, %r2, %r4;
	or.pred  	%p3, %p1, %p2;
	@%p3 bra 	$L__BB3_2;
	cvta.to.global.u64 	%rd3, %rd1;
	cvta.to.global.u64 	%rd4, %rd2;
	mad.lo.s32 	%r12, %r3, %r1, %r2;
	cvt.s64.s32 	%rd5, %r12;
	add.s64 	%rd6, %rd3, %rd5;
	ld.global.u8 	%r13, [%rd6];
	neg.s32 	%r14, %r13;
	cvt.rn.f32.s32 	%f1, %r14;
	ld.global.u8 	%rs1, [%rd6+2];
	cvt.rn.f32.u16 	%f2, %rs1;
	add.f32 	%f3, %f1, %f2;
	cvt.s64.s32 	%rd7, %r3;
	add.s64 	%rd8, %rd6, %rd7;
	ld.global.u8 	%rs2, [%rd8];
	mul.wide.u16 	%r15, %rs2, 2;
	neg.s32 	%r16, %r15;
	cvt.rn.f32.s32 	%f4, %r16;
	add.f32 	%f5, %f3, %f4;
	ld.global.u8 	%rs3, [%rd8+2];
	mul.wide.u16 	%r17, %rs3, 2;
	cvt.rn.f32.u32 	%f6, %r17;
	add.f32 	%f7, %f5, %f6;
	add.s64 	%rd9, %rd8, %rd7;
	ld.global.u8 	%r18, [%rd9];
	neg.s32 	%r19, %r18;
	cvt.rn.f32.s32 	%f8, %r19;
	add.f32 	%f9, %f7, %f8;
	ld.global.u8 	%rs4, [%rd9+2];
	cvt.rn.f32.u16 	%f10, %rs4;
	add.f32 	%f11, %f9, %f10;
	mad.lo.s32 	%r20, %r4, %r1, %r2;
	mul.wide.s32 	%rd10, %r20, 4;
	add.s64 	%rd11, %rd4, %rd10;
	st.global.f32 	[%rd11], %f11;
$L__BB3_2:
	ret;

}
	// .globl	_Z14SobelKernelV4YPhiiPfii
.visible .entry _Z14SobelKernelV4YPhiiPfii(
	.param .u64 .ptr .align 1 _Z14SobelKernelV4YPhiiPfii_param_0,
	.param .u32 _Z14SobelKernelV4YPhiiPfii_param_1,
	.param .u32 _Z14SobelKernelV4YPhiiPfii_param_2,
	.param .u64 .ptr .align 1 _Z14SobelKernelV4YPhiiPfii_param_3,
	.param .u32 _Z14SobelKernelV4YPhiiPfii_param_4,
	.param .u32 _Z14SobelKernelV4YPhiiPfii_param_5
)
{
	.reg .pred 	%p<13>;
	.reg .b16 	%rs<17>;
	.reg .b32 	%r<49>;
	.reg .b32 	%f<29>;
	.reg .b64 	%rd<21>;

	ld.param.u64 	%rd6, [_Z14SobelKernelV4YPhiiPfii_param_0];
	ld.param.u32 	%r8, [_Z14SobelKernelV4YPhiiPfii_param_2];
	ld.param.u64 	%rd7, [_Z14SobelKernelV4YPhiiPfii_param_3];
	ld.param.u32 	%r6, [_Z14SobelKernelV4YPhiiPfii_param_4];
	ld.param.u32 	%r7, [_Z14SobelKernelV4YPhiiPfii_param_5];
	cvta.to.global.u64 	%rd1, %rd7;
	cvta.to.global.u64 	%rd2, %rd6;
	mov.u32 	%r9, %ctaid.y;
	mov.u32 	%r10, %ntid.y;
	mov.u32 	%r11, %tid.y;
	mad.lo.s32 	%r1, %r9, %r10, %r11;
	mov.u32 	%r12, %ctaid.x;
	mov.u32 	%r13, %ntid.x;
	mov.u32 	%r14, %tid.x;
	mad.lo.s32 	%r15, %r12, %r13, %r14;
	shl.b32 	%r2, %r15, 2;
	setp.ge.s32 	%p1, %r1, %r6;
	mul.lo.s32 	%r3, %r8, %r1;
	shl.b32 	%r4, %r8, 1;
	mul.lo.s32 	%r5, %r7, %r1;
	setp.ge.s32 	%p2, %r2, %r7;
	or.pred  	%p3, %p1, %p2;
	@%p3 bra 	$L__BB4_2;
	add.s32 	%r16, %r2, %r3;
	cvt.s64.s32 	%rd8, %r16;
	add.s64 	%rd9, %rd2, %rd8;
	ld.global.u8 	%r17, [%rd9];
	ld.global.u8 	%rs1, [%rd9+1];
	mul.wide.u16 	%r18, %rs1, 2;
	ld.global.u8 	%r19, [%rd9+2];
	add.s32 	%r20, %r19, %r17;
	add.s32 	%r21, %r18, %r20;
	neg.s32 	%r22, %r21;
	cvt.rn.f32.s32 	%f1, %r22;
	cvt.s64.s32 	%rd10, %r4;
	add.s64 	%rd11, %rd9, %rd10;
	ld.global.u8 	%rs2, [%rd11];
	cvt.rn.f32.u16 	%f2, %rs2;
	add.f32 	%f3, %f2, %f1;
	ld.global.u8 	%rs3, [%rd11+1];
	mul.wide.u16 	%r23, %rs3, 2;
	cvt.rn.f32.u32 	%f4, %r23;
	add.f32 	%f5, %f3, %f4;
	ld.global.u8 	%rs4, [%rd11+2];
	cvt.rn.f32.u16 	%f6, %rs4;
	add.f32 	%f7, %f5, %f6;
	add.s32 	%r24, %r2, %r5;
	mul.wide.s32 	%rd12, %r24, 4;
	add.s64 	%rd13, %rd1, %rd12;
	st.global.f32 	[%rd13], %f7;
$L__BB4_2:
	setp.ge.s32 	%p4, %r1, %r6;
	add.s32 	%r25, %r2, 1;
	setp.ge.s32 	%p5, %r25, %r7;
	cvt.s64.s32 	%rd14, %r3;
	cvt.s64.s32 	%rd15, %r2;
	add.s64 	%rd16, %rd15, %rd14;
	add.s64 	%rd3, %rd2, %rd16;
	cvt.s64.s32 	%rd17, %r5;
	add.s64 	%rd18, %rd15, %rd17;
	shl.b64 	%rd19, %rd18, 2;
	add.s64 	%rd4, %rd1, %rd19;
	cvt.s64.s32 	%rd20, %r4;
	add.s64 	%rd5, %rd3, %rd20;
	or.pred  	%p6, %p4, %p5;
	@%p6 bra 	$L__BB4_4;
	ld.global.u8 	%r26, [%rd3+1];
	ld.global.u8 	%rs5, [%rd3+2];
	mul.wide.u16 	%r27, %rs5, 2;
	ld.global.u8 	%r28, [%rd3+3];
	add.s32 	%r29, %r28, %r26;
	add.s32 	%r30, %r27, %r29;
	neg.s32 	%r31, %r30;
	cvt.rn.f32.s32 	%f8, %r31;
	ld.global.u8 	%rs6, [%rd5+1];
	cvt.rn.f32.u16 	%f9, %rs6;
	add.f32 	%f10, %f9, %f8;
	ld.global.u8 	%rs7, [%rd5+2];
	mul.wide.u16 	%r32, %rs7, 2;
	cvt.rn.f32.u32 	%f11, %r32;
	add.f32 	%f12, %f10, %f11;
	ld.global.u8 	%rs8, [%rd5+3];
	cvt.rn.f32.u16 	%f13, %rs8;
	add.f32 	%f14, %f12, %f13;
	st.global.f32 	[%rd4+4], %f14;
$L__BB4_4:
	setp.ge.s32 	%p7, %r1, %r6;
	add.s32 	%r33, %r2, 2;
	setp.ge.s32 	%p8, %r33, %r7;
	or.pred  	%p9, %p7, %p8;
	@%p9 bra 	$L__BB4_6;
	ld.global.u8 	%r34, [%rd3+2];
	ld.global.u8 	%rs9, [%rd3+3];
	mul.wide.u16 	%r35, %rs9, 2;
	ld.global.u8 	%r36, [%rd3+4];
	add.s32 	%r37, %r36, %r34;
	add.s32 	%r38, %r35, %r37;
	neg.s32 	%r39, %r38;
	cvt.rn.f32.s32 	%f15, %r39;
	ld.global.u8 	%rs10, [%rd5+2];
	cvt.rn.f32.u16 	%f16, %rs10;
	add.f32 	%f17, %f16, %f15;
	ld.global.u8 	%rs11, [%rd5+3];
	mul.wide.u16 	%r40, %rs11, 2;
	cvt.rn.f32.u32 	%f18, %r40;
	add.f32 	%f19, %f17, %f18;
	ld.global.u8 	%rs12, [%rd5+4];
	cvt.rn.f32.u16 	%f20, %rs12;
	add.f32 	%f21, %f19, %f20;
	st.global.f32 	[%rd4+8], %f21;
$L__BB4_6:
	setp.ge.s32 	%p10, %r1, %r6;
	add.s32 	%r41, %r2, 3;
	setp.ge.s32 	%p11, %r41, %r7;
	or.pred  	%p12, %p10, %p11;
	@%p12 bra 	$L__BB4_8;
	ld.global.u8 	%r42, [%rd3+3];
	ld.global.u8 	%rs13, [%rd3+4];
	mul.wide.u16 	%r43, %rs13, 2;
	ld.global.u8 	%r44, [%rd3+5];
	add.s32 	%r45, %r44, %r42;
	add.s32 	%r46, %r43, %r45;
	neg.s32 	%r47, %r46;
	cvt.rn.f32.s32 	%f22, %r47;
	ld.global.u8 	%rs14, [%rd5+3];
	cvt.rn.f32.u16 	%f23, %rs14;
	add.f32 	%f24, %f23, %f22;
	ld.global.u8 	%rs15, [%rd5+4];
	mul.wide.u16 	%r48, %rs15, 2;
	cvt.rn.f32.u32 	%f25, %r48;
	add.f32 	%f26, %f24, %f25;
	ld.global.u8 	%rs16, [%rd5+5];
	cvt.rn.f32.u16 	%f27, %rs16;
	add.f32 	%f28, %f26, %f27;
	st.global.f32 	[%rd4+12], %f28;
$L__BB4_8:
	ret;

}
	// .globl	_Z14SobelKernelV4XPhiiPfii
.visible .entry _Z14SobelKernelV4XPhiiPfii(
	.param .u64 .ptr .align 1 _Z14SobelKernelV4XPhiiPfii_param_0,
	.param .u32 _Z14SobelKernelV4XPhiiPfii_param_1,
	.param .u32 _Z14SobelKernelV4XPhiiPfii_param_2,
	.param .u64 .ptr .align 1 _Z14SobelKernelV4XPhiiPfii_param_3,
	.param .u32 _Z14SobelKernelV4XPhiiPfii_param_4,
	.param .u32 _Z14SobelKernelV4XPhiiPfii_param_5
)
{
	.reg .pred 	%p<13>;
	.reg .b16 	%rs<17>;
	.reg .b32 	%r<49>;
	.reg .b32 	%f<45>;
	.reg .b64 	%rd<24>;

	ld.param.u64 	%rd7, [_Z14SobelKernelV4XPhiiPfii_param_0];
	ld.param.u32 	%r5, [_Z14SobelKernelV4XPhiiPfii_param_2];
	ld.param.u64 	%rd8, [_Z14SobelKernelV4XPhiiPfii_param_3];
	ld.param.u32 	%r6, [_Z14SobelKernelV4XPhiiPfii_param_4];
	ld.param.u32 	%r7, [_Z14SobelKernelV4XPhiiPfii_param_5];
	cvta.to.global.u64 	%rd1, %rd8;
	cvta.to.global.u64 	%rd2, %rd7;
	mov.u32 	%r8, %ctaid.y;
	mov.u32 	%r9, %ntid.y;
	mov.u32 	%r10, %tid.y;
	mad.lo.s32 	%r1, %r8, %r9, %r10;
	mov.u32 	%r11, %ctaid.x;
	mov.u32 	%r12, %ntid.x;
	mov.u32 	%r13, %tid.x;
	mad.lo.s32 	%r14, %r11, %r12, %r13;
	shl.b32 	%r2, %r14, 2;
	setp.ge.s32 	%p1, %r1, %r6;
	mul.lo.s32 	%r3, %r5, %r1;
	mul.lo.s32 	%r4, %r7, %r1;
	setp.ge.s32 	%p2, %r2, %r7;
	or.pred  	%p3, %p1, %p2;
	@%p3 bra 	$L__BB5_2;
	add.s32 	%r15, %r2, %r3;
	cvt.s64.s32 	%rd9, %r15;
	add.s64 	%rd10, %rd2, %rd9;
	ld.global.u8 	%r16, [%rd10];
	neg.s32 	%r17, %r16;
	cvt.rn.f32.s32 	%f1, %r17;
	ld.global.u8 	%rs1, [%rd10+2];
	cvt.rn.f32.u16 	%f2, %rs1;
	add.f32 	%f3, %f1, %f2;
	cvt.s64.s32 	%rd11, %r5;
	add.s64 	%rd12, %rd10, %rd11;
	ld.global.u8 	%rs2, [%rd12];
	mul.wide.u16 	%r18, %rs2, 2;
	neg.s32 	%r19, %r18;
	cvt.rn.f32.s32 	%f4, %r19;
	add.f32 	%f5, %f3, %f4;
	ld.global.u8 	%rs3, [%rd12+2];
	mul.wide.u16 	%r20, %rs3, 2;
	cvt.rn.f32.u32 	%f6, %r20;
	add.f32 	%f7, %f5, %f6;
	add.s64 	%rd13, %rd12, %rd11;
	ld.global.u8 	%r21, [%rd13];
	neg.s32 	%r22, %r21;
	cvt.rn.f32.s32 	%f8, %r22;
	add.f32 	%f9, %f7, %f8;
	ld.global.u8 	%rs4, [%rd13+2];
	cvt.rn.f32.u16 	%f10, %rs4;
	add.f32 	%f11, %f9, %f10;
	add.s32 	%r23, %r2, %r4;
	mul.wide.s32 	%rd14, %r23, 4;
	add.s64 	%rd15, %rd1, %rd14;
	st.global.f32 	[%rd15], %f11;
$L__BB5_2:
	setp.ge.s32 	%p4, %r1, %r6;
	add.s32 	%r24, %r2, 1;
	setp.ge.s32 	%p5, %r24, %r7;
	cvt.s64.s32 	%rd16, %r3;
	cvt.s64.s32 	%rd17, %r2;
	add.s64 	%rd18, %rd17, %rd16;
	add.s64 	%rd3, %rd2, %rd18;
	cvt.s64.s32 	%rd19, %r4;
	add.s64 	%rd20, %rd17, %rd19;
	shl.b64 	%rd21, %rd20, 2;
	add.s64 	%rd4, %rd1, %rd21;
	cvt.s64.s32 	%rd22, %r5;
	add.s64 	%rd5, %rd3, %rd22;
	shl.b32 	%r25, %r5, 1;
	cvt.s64.s32 	%rd23, %r25;
	add.s64 	%rd6, %rd3, %rd23;
	or.pred  	%p6, %p4, %p5;
	@%p6 bra 	$L__BB5_4;
	ld.global.u8 	%r26, [%rd3+1];
	neg.s32 	%r27, %r26;
	cvt.rn.f32.s32 	%f12, %r27;
	ld.global.u8 	%rs5, [%rd3+3];
	cvt.rn.f32.u16 	%f13, %rs5;
	add.f32 	%f14, %f12, %f13;
	ld.global.u8 	%rs6, [%rd5+1];
	mul.wide.u16 	%r28, %rs6, 2;
	neg.s32 	%r29, %r28;
	cvt.rn.f32.s32 	%f15, %r29;
	add.f32 	%f16, %f14, %f15;
	ld.global.u8 	%rs7, [%rd5+3];
	mul.wide.u16 	%r30, %rs7, 2;
	cvt.rn.f32.u32 	%f17, %r30;
	add.f32 	%f18, %f16, %f17;
	ld.global.u8 	%r31, [%rd6+1];
	neg.s32 	%r32, %r31;
	cvt.rn.f32.s32 	%f19, %r32;
	add.f32 	%f20, %f18, %f19;
	ld.global.u8 	%rs8, [%rd6+3];
	cvt.rn.f32.u16 	%f21, %rs8;
	add.f32 	%f22, %f20, %f21;
	st.global.f32 	[%rd4+4], %f22;
$L__BB5_4:
	setp.ge.s32 	%p7, %r1, %r6;
	add.s32 	%r33, %r2, 2;
	setp.ge.s32 	%p8, %r33, %r7;
	or.pred  	%p9, %p7, %p8;
	@%p9 bra 	$L__BB5_6;
	ld.global.u8 	%r34, [%rd3+2];
	neg.s32 	%r35, %r34;
	cvt.rn.f32.s32 	%f23, %r35;
	ld.global.u8 	%rs9, [%rd3+4];
	cvt.rn.f32.u16 	%f24, %rs9;
	add.f32 	%f25, %f23, %f24;
	ld.global.u8 	%rs10, [%rd5+2];
	mul.wide.u16 	%r36, %rs10, 2;
	neg.s32 	%r37, %r36;
	cvt.rn.f32.s32 	%f26, %r37;
	add.f32 	%f27, %f25, %f26;
	ld.global.u8 	%rs11, [%rd5+4];
	mul.wide.u16 	%r38, %rs11, 2;
	cvt.rn.f32.u32 	%f28, %r38;
	add.f32 	%f29, %f27, %f28;
	ld.global.u8 	%r39, [%rd6+2];
	neg.s32 	%r40, %r39;
	cvt.rn.f32.s32 	%f30, %r40;
	add.f32 	%f31, %f29, %f30;
	ld.global.u8 	%rs12, [%rd6+4];
	cvt.rn.f32.u16 	%f32, %rs12;
	add.f32 	%f33, %f31, %f32;
	st.global.f32 	[%rd4+8], %f33;
$L__BB5_6:
	setp.ge.s32 	%p10, %r1, %r6;
	add.s32 	%r41, %r2, 3;
	setp.ge.s32 	%p11, %r41, %r7;
	or.pred  	%p12, %p10, %p11;
	@%p12 bra 	$L__BB5_8;
	ld.global.u8 	%r42, [%rd3+3];
	neg.s32 	%r43, %r42;
	cvt.rn.f32.s32 	%f34, %r43;
	ld.global.u8 	%rs13, [%rd3+5];
	cvt.rn.f32.u16 	%f35, %rs13;
	add.f32 	%f36, %f34, %f35;
	ld.global.u8 	%rs14, [%rd5+3];
	mul.wide.u16 	%r44, %rs14, 2;
	neg.s32 	%r45, %r44;
	cvt.rn.f32.s32 	%f37, %r45;
	add.f32 	%f38, %f36, %f37;
	ld.global.u8 	%rs15, [%rd5+5];
	mul.wide.u16 	%r46, %rs15, 2;
	cvt.rn.f32.u32 	%f39, %r46;
	add.f32 	%f40, %f38, %f39;
	ld.global.u8 	%r47, [%rd6+3];
	neg.s32 	%r48, %r47;
	cvt.rn.f32.s32 	%f41, %r48;
	add.f32 	%f42, %f40, %f41;
	ld.global.u8 	%rs16, [%rd6+5];
	cvt.rn.f32.u16 	%f43, %rs16;
	add.f32 	%f44, %f42, %f43;
	st.global.f32 	[%rd4+12], %f44;
$L__BB5_8:
	ret;

}
	// .globl	_Z14SobelKernelV5YPhiiPfii
.visible .entry _Z14SobelKernelV5YPhiiPfii(
	.param .u64 .ptr .align 1 _Z14SobelKernelV5YPhiiPfii_param_0,
	.param .u32 _Z14SobelKernelV5YPhiiPfii_param_1,
	.param .u32 _Z14SobelKernelV5YPhiiPfii_param_2,
	.param .u64 .ptr .align 1 _Z14SobelKernelV5YPhiiPfii_param_3,
	.param .u32 _Z14SobelKernelV5YPhiiPfii_param_4,
	.param .u32 _Z14SobelKernelV5YPhiiPfii_param_5
)
{
	.reg .pred 	%p<13>;
	.reg .b16 	%rs<17>;
	.reg .b32 	%r<53>;
	.reg .b32 	%f<29>;
	.reg .b64 	%rd<29>;

	ld.param.u64 	%rd3, [_Z14SobelKernelV5YPhiiPfii_param_0];
	ld.param.u32 	%r7, [_Z14SobelKernelV5YPhiiPfii_param_2];
	ld.param.u64 	%rd4, [_Z14SobelKernelV5YPhiiPfii_param_3];
	ld.param.u32 	%r8, [_Z14SobelKernelV5YPhiiPfii_param_4];
	ld.param.u32 	%r9, [_Z14SobelKernelV5YPhiiPfii_param_5];
	cvta.to.global.u64 	%rd1, %rd4;
	cvta.to.global.u64 	%rd2, %rd3;
	mov.u32 	%r10, %ctaid.y;
	mov.u32 	%r11, %ntid.y;
	mov.u32 	%r12, %tid.y;
	mad.lo.s32 	%r13, %r10, %r11, %r12;
	shl.b32 	%r1, %r13, 2;
	mov.u32 	%r14, %ctaid.x;
	mov.u32 	%r15, %ntid.x;
	mov.u32 	%r16, %tid.x;
	mad.lo.s32 	%r2, %r14, %r15, %r16;
	setp.ge.s32 	%p1, %r2, %r9;
	shl.b32 	%r3, %r7, 1;
	setp.ge.s32 	%p2, %r1, %r8;
	or.pred  	%p3, %p1, %p2;
	@%p3 bra 	$L__BB6_2;
	mad.lo.s32 	%r17, %r1, %r7, %r2;
	cvt.s64.s32 	%rd5, %r17;
	add.s64 	%rd6, %rd2, %rd5;
	ld.global.u8 	%r18, [%rd6];
	ld.global.u8 	%rs1, [%rd6+1];
	mul.wide.u16 	%r19, %rs1, 2;
	ld.global.u8 	%r20, [%rd6+2];
	add.s32 	%r21, %r20, %r18;
	add.s32 	%r22, %r19, %r21;
	neg.s32 	%r23, %r22;
	cvt.rn.f32.s32 	%f1, %r23;
	cvt.s64.s32 	%rd7, %r3;
	add.s64 	%rd8, %rd6, %rd7;
	ld.global.u8 	%rs2, [%rd8];
	cvt.rn.f32.u16 	%f2, %rs2;
	add.f32 	%f3, %f2, %f1;
	ld.global.u8 	%rs3, [%rd8+1];
	mul.wide.u16 	%r24, %rs3, 2;
	cvt.rn.f32.u32 	%f4, %r24;
	add.f32 	%f5, %f3, %f4;
	ld.global.u8 	%rs4, [%rd8+2];
	cvt.rn.f32.u16 	%f6, %rs4;
	add.f32 	%f7, %f5, %f6;
	mad.lo.s32 	%r25, %r1, %r9, %r2;
	mul.wide.s32 	%rd9, %r25, 4;
	add.s64 	%rd10, %rd1, %rd9;
	st.global.f32 	[%rd10], %f7;
$L__BB6_2:
	setp.ge.s32 	%p4, %r2, %r9;
	add.s32 	%r4, %r1, 1;
	setp.ge.s32 	%p5, %r4, %r8;
	or.pred  	%p6, %p4, %p5;
	@%p6 bra 	$L__BB6_4;
	mad.lo.s32 	%r26, %r4, %r7, %r2;
	cvt.s64.s32 	%rd11, %r26;
	add.s64 	%rd12, %rd2, %rd11;
	ld.global.u8 	%r27, [%rd12];
	ld.global.u8 	%rs5, [%rd12+1];
	mul.wide.u16 	%r28, %rs5, 2;
	ld.global.u8 	%r29, [%rd12+2];
	add.s32 	%r30, %r29, %r27;
	add.s32 	%r31, %r28, %r30;
	neg.s32 	%r32, %r31;
	cvt.rn.f32.s32 	%f8, %r32;
	cvt.s64.s32 	%rd13, %r3;
	add.s64 	%rd14, %rd12, %rd13;
	ld.global.u8 	%rs6, [%rd14];
	cvt.rn.f32.u16 	%f9, %rs6;
	add.f32 	%f10, %f9, %f8;
	ld.global.u8 	%rs7, [%rd14+1];
	mul.wide.u16 	%r33, %rs7, 2;
	cvt.rn.f32.u32 	%f11, %r33;
	add.f32 	%f12, %f10, %f11;
	ld.global.u8 	%rs8, [%rd14+2];
	cvt.rn.f32.u16 	%f13, %rs8;
	add.f32 	%f14, %f12, %f13;
	mad.lo.s32 	%r34, %r4, %r9, %r2;
	mul.wide.s32 	%rd15, %r34, 4;
	add.s64 	%rd16, %rd1, %rd15;
	st.global.f32 	[%rd16], %f14;
$L__BB6_4:
	setp.ge.s32 	%p7, %r2, %r9;
	add.s32 	%r5, %r1, 2;
	setp.ge.s32 	%p8, %r5, %r8;
	or.pred  	%p9, %p7, %p8;
	@%p9 bra 	$L__BB6_6;
	mad.lo.s32 	%r35, %r5, %r7, %r2;
	cvt.s64.s32 	%rd17, %r35;
	add.s64 	%rd18, %rd2, %rd17;
	ld.global.u8 	%r36, [%rd18];
	ld.global.u8 	%rs9, [%rd18+1];
	mul.wide.u16 	%r37, %rs9, 2;
	ld.global.u8 	%r38, [%rd18+2];
	add.s32 	%r39, %r38, %r36;
	add.s32 	%r40, %r37, %r39;
	neg.s32 	%r41, %r40;
	cvt.rn.f32.s32 	%f15, %r41;
	cvt.s64.s32 	%rd19, %r3;
	add.s64 	%rd20, %rd18, %rd19;
	ld.global.u8 	%rs10, [%rd20];
	cvt.rn.f32.u16 	%f16, %rs10;
	add.f32 	%f17, %f16, %f15;
	ld.global.u8 	%rs11, [%rd20+1];
	mul.wide.u16 	%r42, %rs11, 2;
	cvt.rn.f32.u32 	%f18, %r42;
	add.f32 	%f19, %f17, %f18;
	ld.global.u8 	%rs12, [%rd20+2];
	cvt.rn.f32.u16 	%f20, %rs12;
	add.f32 	%f21, %f19, %f20;
	mad.lo.s32 	%r43, %r5, %r9, %r2;
	mul.wide.s32 	%rd21, %r43, 4;
	add.s64 	%rd22, %rd1, %rd21;
	st.global.f32 	[%rd22], %f21;
$L__BB6_6:
	setp.ge.s32 	%p10, %r2, %r9;
	add.s32 	%r6, %r1, 3;
	setp.ge.s32 	%p11, %r6, %r8;
	or.pred  	%p12, %p10, %p11;
	@%p12 bra 	$L__BB6_8;
	mad.lo.s32 	%r44, %r6, %r7, %r2;
	cvt.s64.s32 	%rd23, %r44;
	add.s64 	%rd24, %rd2, %rd23;
	ld.global.u8 	%r45, [%rd24];
	ld.global.u8 	%rs13, [%rd24+1];
	mul.wide.u16 	%r46, %rs13, 2;
	ld.global.u8 	%r47, [%rd24+2];
	add.s32 	%r48, %r47, %r45;
	add.s32 	%r49, %r46, %r48;
	neg.s32 	%r50, %r49;
	cvt.rn.f32.s32 	%f22, %r50;
	cvt.s64.s32 	%rd25, %r3;
	add.s64 	%rd26, %rd24, %rd25;
	ld.global.u8 	%rs14, [%rd26];
	cvt.rn.f32.u16 	%f23, %rs14;
	add.f32 	%f24, %f23, %f22;
	ld.global.u8 	%rs15, [%rd26+1];
	mul.wide.u16 	%r51, %rs15, 2;
	cvt.rn.f32.u32 	%f25, %r51;
	add.f32 	%f26, %f24, %f25;
	ld.global.u8 	%rs16, [%rd26+2];
	cvt.rn.f32.u16 	%f27, %rs16;
	add.f32 	%f28, %f26, %f27;
	mad.lo.s32 	%r52, %r6, %r9, %r2;
	mul.wide.s32 	%rd27, %r52, 4;
	add.s64 	%rd28, %rd1, %rd27;
	st.global.f32 	[%rd28], %f28;
$L__BB6_8:
	ret;

}
	// .globl	_Z14SobelKernelV5XPhiiPfii
.visible .entry _Z14SobelKernelV5XPhiiPfii(
	.param .u64 .ptr .align 1 _Z14SobelKernelV5XPhiiPfii_param_0,
	.param .u32 _Z14SobelKernelV5XPhiiPfii_param_1,
	.param .u32 _Z14SobelKernelV5XPhiiPfii_param_2,
	.param .u64 .ptr .align 1 _Z14SobelKernelV5XPhiiPfii_param_3,
	.param .u32 _Z14SobelKernelV5XPhiiPfii_param_4,
	.param .u32 _Z14SobelKernelV5XPhiiPfii_param_5
)
{
	.reg .pred 	%p<13>;
	.reg .b16 	%rs<17>;
	.reg .b32 	%r<52>;
	.reg .b32 	%f<45>;
	.reg .b64 	%rd<33>;

	ld.param.u64 	%rd3, [_Z14SobelKernelV5XPhiiPfii_param_0];
	ld.param.u32 	%r6, [_Z14SobelKernelV5XPhiiPfii_param_2];
	ld.param.u64 	%rd4, [_Z14SobelKernelV5XPhiiPfii_param_3];
	ld.param.u32 	%r7, [_Z14SobelKernelV5XPhiiPfii_param_4];
	ld.param.u32 	%r8, [_Z14SobelKernelV5XPhiiPfii_param_5];
	cvta.to.global.u64 	%rd1, %rd4;
	cvta.to.global.u64 	%rd2, %rd3;
	mov.u32 	%r9, %ctaid.y;
	mov.u32 	%r10, %ntid.y;
	mov.u32 	%r11, %tid.y;
	mad.lo.s32 	%r12, %r9, %r10, %r11;
	shl.b32 	%r1, %r12, 2;
	mov.u32 	%r13, %ctaid.x;
	mov.u32 	%r14, %ntid.x;
	mov.u32 	%r15, %tid.x;
	mad.lo.s32 	%r2, %r13, %r14, %r15;
	setp.ge.s32 	%p1, %r2, %r8;
	setp.ge.s32 	%p2, %r1, %r7;
	or.pred  	%p3, %p1, %p2;
	@%p3 bra 	$L__BB7_2;
	mad.lo.s32 	%r16, %r1, %r6, %r2;
	cvt.s64.s32 	%rd5, %r16;
	add.s64 	%rd6, %rd2, %rd5;
	ld.global.u8 	%r17, [%rd6];
	neg.s32 	%r18, %r17;
	cvt.rn.f32.s32 	%f1, %r18;
	ld.global.u8 	%rs1, [%rd6+2];
	cvt.rn.f32.u16 	%f2, %rs1;
	add.f32 	%f3, %f1, %f2;
	cvt.s64.s32 	%rd7, %r6;
	add.s64 	%rd8, %rd6, %rd7;
	ld.global.u8 	%rs2, [%rd8];
	mul.wide.u16 	%r19, %rs2, 2;
	neg.s32 	%r20, %r19;
	cvt.rn.f32.s32 	%f4, %r20;
	add.f32 	%f5, %f3, %f4;
	ld.global.u8 	%rs3, [%rd8+2];
	mul.wide.u16 	%r21, %rs3, 2;
	cvt.rn.f32.u32 	%f6, %r21;
	add.f32 	%f7, %f5, %f6;
	add.s64 	%rd9, %rd8, %rd7;
	ld.global.u8 	%r22, [%rd9];
	neg.s32 	%r23, %r22;
	cvt.rn.f32.s32 	%f8, %r23;
	add.f32 	%f9, %f7, %f8;
	ld.global.u8 	%rs4, [%rd9+2];
	cvt.rn.f32.u16 	%f10, %rs4;
	add.f32 	%f11, %f9, %f10;
	mad.lo.s32 	%r24, %r1, %r8, %r2;
	mul.wide.s32 	%rd10, %r24, 4;
	add.s64 	%rd11, %rd1, %rd10;
	st.global.f32 	[%rd11], %f11;
$L__BB7_2:
	setp.ge.s32 	%p4, %r2, %r8;
	add.s32 	%r3, %r1, 1;
	setp.ge.s32 	%p5, %r3, %r7;
	or.pred  	%p6, %p4, %p5;
	@%p6 bra 	$L__BB7_4;
	mad.lo.s32 	%r25, %r3, %r6, %r2;
	cvt.s64.s32 	%rd12, %r25;
	add.s64 	%rd13, %rd2, %rd12;
	ld.global.u8 	%r26, [%rd13];
	neg.s32 	%r27, %r26;
	cvt.rn.f32.s32 	%f12, %r27;
	ld.global.u8 	%rs5, [%rd13+2];
	cvt.rn.f32.u16 	%f13, %rs5;
	add.f32 	%f14, %f12, %f13;
	cvt.s64.s32 	%rd14, %r6;
	add.s64 	%rd15, %rd13, %rd14;
	ld.global.u8 	%rs6, [%rd15];
	mul.wide.u16 	%r28, %rs6, 2;
	neg.s32 	%r29, %r28;
	cvt.rn.f32.s32 	%f15, %r29;
	add.f32 	%f16, %f14, %f15;
	ld.global.u8 	%rs7, [%rd15+2];
	mul.wide.u16 	%r30, %rs7, 2;
	cvt.rn.f32.u32 	%f17, %r30;
	add.f32 	%f18, %f16, %f17;
	add.s64 	%rd16, %rd15, %rd14;
	ld.global.u8 	%r31, [%rd16];
	neg.s32 	%r32, %r31;
	cvt.rn.f32.s32 	%f19, %r32;
	add.f32 	%f20, %f18, %f19;
	ld.global.u8 	%rs8, [%rd16+2];
	cvt.rn.f32.u16 	%f21, %rs8;
	add.f32 	%f22, %f20, %f21;
	mad.lo.s32 	%r33, %r3, %r8, %r2;
	mul.wide.s32 	%rd17, %r33, 4;
	add.s64 	%rd18, %rd1, %rd17;
	st.global.f32 	[%rd18], %f22;
$L__BB7_4:
	setp.ge.s32 	%p7, %r2, %r8;
	add.s32 	%r4, %r1, 2;
	setp.ge.s32 	%p8, %r4, %r7;
	or.pred  	%p9, %p7, %p8;
	@%p9 bra 	$L__BB7_6;
	mad.lo.s32 	%r34, %r4, %r6, %r2;
	cvt.s64.s32 	%rd19, %r34;
	add.s64 	%rd20, %rd2, %rd19;
	ld.global.u8 	%r35, [%rd20];
	neg.s32 	%r36, %r35;
	cvt.rn.f32.s32 	%f23, %r36;
	ld.global.u8 	%rs9, [%rd20+2];
	cvt.rn.f32.u16 	%f24, %rs9;
	add.f32 	%f25, %f23, %f24;
	cvt.s64.s32 	%rd21, %r6;
	add.s64 	%rd22, %rd20, %rd21;
	ld.global.u8 	%rs10, [%rd22];
	mul.wide.u16 	%r37, %rs10, 2;
	neg.s32 	%r38, %r37;
	cvt.rn.f32.s32 	%f26, %r38;
	add.f32 	%f27, %f25, %f26;
	ld.global.u8 	%rs11, [%rd22+2];
	mul.wide.u16 	%r39, %rs11, 2;
	cvt.rn.f32.u32 	%f28, %r39;
	add.f32 	%f29, %f27, %f28;
	add.s64 	%rd23, %rd22, %rd21;
	ld.global.u8 	%r40, [%rd23];
	neg.s32 	%r41, %r40;
	cvt.rn.f32.s32 	%f30, %r41;
	add.f32 	%f31, %f29, %f30;
	ld.global.u8 	%rs12, [%rd23+2];
	cvt.rn.f32.u16 	%f32, %rs12;
	add.f32 	%f33, %f31, %f32;
	mad.lo.s32 	%r42, %r4, %r8, %r2;
	mul.wide.s32 	%rd24, %r42, 4;
	add.s64 	%rd25, %rd1, %rd24;
	st.global.f32 	[%rd25], %f33;
$L__BB7_6:
	setp.ge.s32 	%p10, %r2, %r8;
	add.s32 	%r5, %r1, 3;
	setp.ge.s32 	%p11, %r5, %r7;
	or.pred  	%p12, %p10, %p11;
	@%p12 bra 	$L__BB7_8;
	mad.lo.s32 	%r43, %r5, %r6, %r2;
	cvt.s64.s32 	%rd26, %r43;
	add.s64 	%rd27, %rd2, %rd26;
	ld.global.u8 	%r44, [%rd27];
	neg.s32 	%r45, %r44;
	cvt.rn.f32.s32 	%f34, %r45;
	ld.global.u8 	%rs13, [%rd27+2];
	cvt.rn.f32.u16 	%f35, %rs13;
	add.f32 	%f36, %f34, %f35;
	cvt.s64.s32 	%rd28, %r6;
	add.s64 	%rd29, %rd27, %rd28;
	ld.global.u8 	%rs14, [%rd29];
	mul.wide.u16 	%r46, %rs14, 2;
	neg.s32 	%r47, %r46;
	cvt.rn.f32.s32 	%f37, %r47;
	add.f32 	%f38, %f36, %f37;
	ld.global.u8 	%rs15, [%rd29+2];
	mul.wide.u16 	%r48, %rs15, 2;
	cvt.rn.f32.u32 	%f39, %r48;
	add.f32 	%f40, %f38, %f39;
	add.s64 	%rd30, %rd29, %rd28;
	ld.global.u8 	%r49, [%rd30];
	neg.s32 	%r50, %r49;
	cvt.rn.f32.s32 	%f41, %r50;
	add.f32 	%f42, %f40, %f41;
	ld.global.u8 	%rs16, [%rd30+2];
	cvt.rn.f32.u16 	%f43, %rs16;
	add.f32 	%f44, %f42, %f43;
	mad.lo.s32 	%r51, %r5, %r8, %r2;
	mul.wide.s32 	%rd31, %r51, 4;
	add.s64 	%rd32, %rd1, %rd31;
	st.global.f32 	[%rd32], %f44;
$L__BB7_8:
	ret;

}
	// .globl	_Z14SobelKernelV6YPhiiPfii
.visible .entry _Z14SobelKernelV6YPhiiPfii(
	.param .u64 .ptr .align 1 _Z14SobelKernelV6YPhiiPfii_param_0,
	.param .u32 _Z14SobelKernelV6YPhiiPfii_param_1,
	.param .u32 _Z14SobelKernelV6YPhiiPfii_param_2,
	.param .u64 .ptr .align 1 _Z14SobelKernelV6YPhiiPfii_param_3,
	.param .u32 _Z14SobelKernelV6YPhiiPfii_param_4,
	.param .u32 _Z14SobelKernelV6YPhiiPfii_param_5
)
{
	.reg .pred 	%p<31>;
	.reg .b16 	%rs<19>;
	.reg .b32 	%r<58>;
	.reg .b32 	%f<75>;
	.reg .b64 	%rd<37>;
	// demoted variable
	.shared .align 4 .b8 _ZZ14SobelKernelV6YPhiiPfiiE4data[4624];
	ld.param.u64 	%rd3, [_Z14SobelKernelV6YPhiiPfii_param_0];
	ld.param.u32 	%r15, [_Z14SobelKernelV6YPhiiPfii_param_1];
	ld.param.u32 	%r16, [_Z14SobelKernelV6YPhiiPfii_param_2];
	ld.param.u64 	%rd4, [_Z14SobelKernelV6YPhiiPfii_param_3];
	ld.param.u32 	%r17, [_Z14SobelKernelV6YPhiiPfii_param_4];
	ld.param.u32 	%r18, [_Z14SobelKernelV6YPhiiPfii_param_5];
	cvta.to.global.u64 	%rd1, %rd4;
	cvta.to.global.u64 	%rd2, %rd3;
	mov.u32 	%r19, %ctaid.y;
	mov.u32 	%r20, %ntid.y;
	mul.lo.s32 	%r21, %r20, %r19;
	shl.b32 	%r1, %r21, 2;
	mov.u32 	%r22, %ctaid.x;
	mov.u32 	%r23, %ntid.x;
	mul.lo.s32 	%r2, %r22, %r23;
	mov.u32 	%r3, %tid.y;
	shl.b32 	%r4, %r3, 2;
	mov.u32 	%r5, %tid.x;
	add.s32 	%r6, %r2, %r5;
	setp.ge.s32 	%p1, %r6, %r16;
	shl.b32 	%r24, %r5, 2;
	mov.u32 	%r25, _ZZ14SobelKernelV6YPhiiPfiiE4data;
	add.s32 	%r7, %r25, %r24;
	add.s32 	%r8, %r4, %r1;
	setp.ge.s32 	%p2, %r8, %r15;
	mad.lo.s32 	%r9, %r3, 544, %r7;
	or.pred  	%p3, %p2, %p1;
	@%p3 bra 	$L__BB8_2;
	mad.lo.s32 	%r26, %r8, %r16, %r6;
	cvt.s64.s32 	%rd5, %r26;
	add.s64 	%rd6, %rd2, %rd5;
	ld.global.u8 	%rs1, [%rd6];
	cvt.rn.f32.u16 	%f1, %rs1;
	st.shared.f32 	[%r9], %f1;
$L__BB8_2:
	setp.ne.s32 	%p4, %r5, 31;
	mad.lo.s32 	%r10, %r4, 136, %r25;
	@%p4 bra 	$L__BB8_4;
	mad.lo.s32 	%r28, %r8, %r16, %r2;
	cvt.s64.s32 	%rd7, %r28;
	add.s64 	%rd8, %rd2, %rd7;
	ld.global.u8 	%rs2, [%rd8+32];
	cvt.rn.f32.u16 	%f2, %rs2;
	st.shared.f32 	[%r10+128], %f2;
	ld.global.u8 	%rs3, [%rd8+33];
	cvt.rn.f32.u16 	%f3, %rs3;
	st.shared.f32 	[%r10+132], %f3;
$L__BB8_4:
	setp.ge.s32 	%p5, %r6, %r16;
	add.s32 	%r11, %r8, 1;
	setp.ge.s32 	%p6, %r11, %r15;
	or.pred  	%p7, %p6, %p5;
	@%p7 bra 	$L__BB8_6;
	mad.lo.s32 	%r29, %r11, %r16, %r6;
	cvt.s64.s32 	%rd9, %r29;
	add.s64 	%rd10, %rd2, %rd9;
	ld.global.u8 	%rs4, [%rd10];
	cvt.rn.f32.u16 	%f4, %rs4;
	st.shared.f32 	[%r9+136], %f4;
$L__BB8_6:
	setp.ne.s32 	%p8, %r5, 31;
	@%p8 bra 	$L__BB8_8;
	mad.lo.s32 	%r30, %r11, %r16, %r2;
	cvt.s64.s32 	%rd11, %r30;
	add.s64 	%rd12, %rd2, %rd11;
	ld.global.u8 	%rs5, [%rd12+32];
	cvt.rn.f32.u16 	%f5, %rs5;
	st.shared.f32 	[%r10+264], %f5;
	ld.global.u8 	%rs6, [%rd12+33];
	cvt.rn.f32.u16 	%f6, %rs6;
	st.shared.f32 	[%r10+268], %f6;
$L__BB8_8:
	setp.ge.s32 	%p9, %r6, %r16;
	add.s32 	%r12, %r8, 2;
	setp.ge.s32 	%p10, %r12, %r15;
	or.pred  	%p11, %p10, %p9;
	@%p11 bra 	$L__BB8_10;
	mad.lo.s32 	%r31, %r12, %r16, %r6;
	cvt.s64.s32 	%rd13, %r31;
	add.s64 	%rd14, %rd2, %rd13;
	ld.global.u8 	%rs7, [%rd14];
	cvt.rn.f32.u16 	%f7, %rs7;
	st.shared.f32 	[%r9+272], %f7;
$L__BB8_10:
	setp.ne.s32 	%p12, %r5, 31;
	@%p12 bra 	$L__BB8_12;
	mad.lo.s32 	%r32, %r12, %r16, %r2;
	cvt.s64.s32 	%rd15, %r32;
	add.s64 	%rd16, %rd2, %rd15;
	ld.global.u8 	%rs8, [%rd16+32];
	cvt.rn.f32.u16 	%f8, %rs8;
	st.shared.f32 	[%r10+400], %f8;
	ld.global.u8 	%rs9, [%rd16+33];
	cvt.rn.f32.u16 	%f9, %rs9;
	st.shared.f32 	[%r10+404], %f9;
$L__BB8_12:
	setp.ge.s32 	%p13, %r6, %r16;
	add.s32 	%r13, %r8, 3;
	setp.ge.s32 	%p14, %r13, %r15;
	or.pred  	%p15, %p14, %p13;
	@%p15 bra 	$L__BB8_14;
	mad.lo.s32 	%r33, %r13, %r16, %r6;
	cvt.s64.s32 	%rd17, %r33;
	add.s64 	%rd18, %rd2, %rd17;
	ld.global.u8 	%rs10, [%rd18];
	cvt.rn.f32.u16 	%f10, %rs10;
	st.shared.f32 	[%r9+408], %f10;
$L__BB8_14:
	setp.ne.s32 	%p16, %r5, 31;
	@%p16 bra 	$L__BB8_16;
	mad.lo.s32 	%r34, %r13, %r16, %r2;
	cvt.s64.s32 	%rd19, %r34;
	add.s64 	%rd20, %rd2, %rd19;
	ld.global.u8 	%rs11, [%rd20+32];
	cvt.rn.f32.u16 	%f11, %rs11;
	st.shared.f32 	[%r10+536], %f11;
	ld.global.u8 	%rs12, [%rd20+33];
	cvt.rn.f32.u16 	%f12, %rs12;
	st.shared.f32 	[%r10+540], %f12;
$L__BB8_16:
	setp.ne.s32 	%p17, %r3, 7;
	@%p17 bra 	$L__BB8_19;
	setp.ne.s32 	%p18, %r5, 31;
	add.s32 	%r35, %r1, 32;
	mul.lo.s32 	%r36, %r16, %r35;
	add.s32 	%r14, %r36, %r2;
	add.s32 	%r37, %r6, %r36;
	cvt.s64.s32 	%rd21, %r37;
	add.s64 	%rd22, %rd2, %rd21;
	ld.global.u8 	%rs13, [%rd22];
	cvt.rn.f32.u16 	%f13, %rs13;
	st.shared.f32 	[%r7+4352], %f13;
	cvt.s64.s32 	%rd23, %r16;
	add.s64 	%rd24, %rd22, %rd23;
	ld.global.u8 	%rs14, [%rd24];
	cvt.rn.f32.u16 	%f14, %rs14;
	st.shared.f32 	[%r7+4488], %f14;
	@%p18 bra 	$L__BB8_19;
	cvt.s64.s32 	%rd26, %r14;
	add.s64 	%rd27, %rd2, %rd26;
	ld.global.u8 	%rs15, [%rd27+32];
	cvt.rn.f32.u16 	%f15, %rs15;
	st.shared.f32 	[_ZZ14SobelKernelV6YPhiiPfiiE4data+4480], %f15;
	ld.global.u8 	%rs16, [%rd27+33];
	cvt.rn.f32.u16 	%f16, %rs16;
	st.shared.f32 	[_ZZ14SobelKernelV6YPhiiPfiiE4data+4484], %f16;
	add.s64 	%rd28, %rd27, %rd23;
	ld.global.u8 	%rs17, [%rd28+32];
	cvt.rn.f32.u16 	%f17, %rs17;
	st.shared.f32 	[_ZZ14SobelKernelV6YPhiiPfiiE4data+4616], %f17;
	ld.global.u8 	%rs18, [%rd28+33];
	cvt.rn.f32.u16 	%f18, %rs18;
	st.shared.f32 	[_ZZ14SobelKernelV6YPhiiPfiiE4data+4620], %f18;
$L__BB8_19:
	bar.sync 	0;
	setp.ge.s32 	%p19, %r6, %r18;
	setp.ge.s32 	%p20, %r8, %r17;
	or.pred  	%p21, %p20, %p19;
	@%p21 bra 	$L__BB8_21;
	add.s32 	%r41, %r10, %r24;
	ld.shared.f32 	%f19, [%r41];
	mov.f32 	%f20, 0f00000000;
	sub.f32 	%f21, %f20, %f19;
	ld.shared.f32 	%f22, [%r41+4];
	add.f32 	%f23, %f22, %f22;
	sub.f32 	%f24, %f21, %f23;
	ld.shared.f32 	%f25, [%r41+8];
	sub.f32 	%f26, %f24, %f25;
	ld.shared.f32 	%f27, [%r41+272];
	add.f32 	%f28, %f27, %f26;
	ld.shared.f32 	%f29, [%r41+276];
	fma.rn.f32 	%f30, %f29, 0f40000000, %f28;
	ld.shared.f32 	%f31, [%r41+280];
	add.f32 	%f32, %f31, %f30;
	mad.lo.s32 	%r42, %r8, %r18, %r6;
	mul.wide.s32 	%rd29, %r42, 4;
	add.s64 	%rd30, %rd1, %rd29;
	st.global.f32 	[%rd30], %f32;
$L__BB8_21:
	setp.ge.s32 	%p22, %r6, %r18;
	setp.ge.s32 	%p23, %r11, %r17;
	or.pred  	%p24, %p23, %p22;
	@%p24 bra 	$L__BB8_23;
	add.s32 	%r46, %r10, %r24;
	ld.shared.f32 	%f33, [%r46+136];
	mov.f32 	%f34, 0f00000000;
	sub.f32 	%f35, %f34, %f33;
	ld.shared.f32 	%f36, [%r46+140];
	add.f32 	%f37, %f36, %f36;
	sub.f32 	%f38, %f35, %f37;
	ld.shared.f32 	%f39, [%r46+144];
	sub.f32 	%f40, %f38, %f39;
	ld.shared.f32 	%f41, [%r46+408];
	add.f32 	%f42, %f41, %f40;
	ld.shared.f32 	%f43, [%r46+412];
	fma.rn.f32 	%f44, %f43, 0f40000000, %f42;
	ld.shared.f32 	%f45, [%r46+416];
	add.f32 	%f46, %f45, %f44;
	mad.lo.s32 	%r47, %r11, %r18, %r6;
	mul.wide.s32 	%rd31, %r47, 4;
	add.s64 	%rd32, %rd1, %rd31;
	st.global.f32 	[%rd32], %f46;
$L__BB8_23:
	setp.ge.s32 	%p25, %r6, %r18;
	setp.ge.s32 	%p26, %r12, %r17;
	or.pred  	%p27, %p26, %p25;
	@%p27 bra 	$L__BB8_25;
	add.s32 	%r51, %r10, %r24;
	ld.shared.f32 	%f47, [%r51+272];
	mov.f32 	%f48, 0f00000000;
	sub.f32 	%f49, %f48, %f47;
	ld.shared.f32 	%f50, [%r51+276];
	add.f32 	%f51, %f50, %f50;
	sub.f32 	%f52, %f49, %f51;
	ld.shared.f32 	%f53, [%r51+280];
	sub.f32 	%f54, %f52, %f53;
	ld.shared.f32 	%f55, [%r51+544];
	add.f32 	%f56, %f55, %f54;
	ld.shared.f32 	%f57, [%r51+548];
	fma.rn.f32 	%f58, %f57, 0f40000000, %f56;
	ld.shared.f32 	%f59, [%r51+552];
	add.f32 	%f60, %f59, %f58;
	mad.lo.s32 	%r52, %r12, %r18, %r6;
	mul.wide.s32 	%rd33, %r52, 4;
	add.s64 	%rd34, %rd1, %rd33;
	st.global.f32 	[%rd34], %f60;
$L__BB8_25:
	setp.ge.s32 	%p28, %r6, %r18;
	setp.ge.s32 	%p29, %r13, %r17;
	or.pred  	%p30, %p29, %p28;
	@%p30 bra 	$L__BB8_27;
	add.s32 	%r56, %r10, %r24;
	ld.shared.f32 	%f61, [%r56+408];
	mov.f32 	%f62, 0f00000000;
	sub.f32 	%f63, %f62, %f61;
	ld.shared.f32 	%f64, [%r56+412];
	add.f32 	%f65, %f64, %f64;
	sub.f32 	%f66, %f63, %f65;
	ld.shared.f32 	%f67, [%r56+416];
	sub.f32 	%f68, %f66, %f67;
	ld.shared.f32 	%f69, [%r56+680];
	add.f32 	%f70, %f69, %f68;
	ld.shared.f32 	%f71, [%r56+684];
	fma.rn.f32 	%f72, %f71, 0f40000000, %f70;
	ld.shared.f32 	%f73, [%r56+688];
	add.f32 	%f74, %f73, %f72;
	mad.lo.s32 	%r57, %r13, %r18, %r6;
	mul.wide.s32 	%rd35, %r57, 4;
	add.s64 	%rd36, %rd1, %rd35;
	st.global.f32 	[%rd36], %f74;
$L__BB8_27:
	ret;

}
	// .globl	_Z14SobelKernelV6XPhiiPfii
.visible .entry _Z14SobelKernelV6XPhiiPfii(
	.param .u64 .ptr .align 1 _Z14SobelKernelV6XPhiiPfii_param_0,
	.param .u32 _Z14SobelKernelV6XPhiiPfii_param_1,
	.param .u32 _Z14SobelKernelV6XPhiiPfii_param_2,
	.param .u64 .ptr .align 1 _Z14SobelKernelV6XPhiiPfii_param_3,
	.param .u32 _Z14SobelKernelV6XPhiiPfii_param_4,
	.param .u32 _Z14SobelKernelV6XPhiiPfii_param_5
)
{
	.reg .pred 	%p<31>;
	.reg .b16 	%rs<19>;
	.reg .b32 	%r<58>;
	.reg .b32 	%f<71>;
	.reg .b64 	%rd<37>;
	// demoted variable
	.shared .align 4 .b8 _ZZ14SobelKernelV6XPhiiPfiiE4data[4624];
	ld.param.u64 	%rd3, [_Z14SobelKernelV6XPhiiPfii_param_0];
	ld.param.u32 	%r15, [_Z14SobelKernelV6XPhiiPfii_param_1];
	ld.param.u32 	%r16, [_Z14SobelKernelV6XPhiiPfii_param_2];
	ld.param.u64 	%rd4, [_Z14SobelKernelV6XPhiiPfii_param_3];
	ld.param.u32 	%r17, [_Z14SobelKernelV6XPhiiPfii_param_4];
	ld.param.u32 	%r18, [_Z14SobelKernelV6XPhiiPfii_param_5];
	cvta.to.global.u64 	%rd1, %rd4;
	cvta.to.global.u64 	%rd2, %rd3;
	mov.u32 	%r19, %ctaid.y;
	mov.u32 	%r20, %ntid.y;
	mul.lo.s32 	%r21, %r20, %r19;
	shl.b32 	%r1, %r21, 2;
	mov.u32 	%r22, %ctaid.x;
	mov.u32 	%r23, %ntid.x;
	mul.lo.s32 	%r2, %r22, %r23;
	mov.u32 	%r3, %tid.y;
	shl.b32 	%r4, %r3, 2;
	mov.u32 	%r5, %tid.x;
	add.s32 	%r6, %r2, %r5;
	setp.ge.s32 	%p1, %r6, %r16;
	shl.b32 	%r24, %r5, 2;
	mov.u32 	%r25, _ZZ14SobelKernelV6XPhiiPfiiE4data;
	add.s32 	%r7, %r25, %r24;
	add.s32 	%r8, %r4, %r1;
	setp.ge.s32 	%p2, %r8, %r15;
	mad.lo.s32 	%r9, %r3, 544, %r7;
	or.pred  	%p3, %p2, %p1;
	@%p3 bra 	$L__BB9_2;
	mad.lo.s32 	%r26, %r8, %r16, %r6;
	cvt.s64.s32 	%rd5, %r26;
	add.s64 	%rd6, %rd2, %rd5;
	ld.global.u8 	%rs1, [%rd6];
	cvt.rn.f32.u16 	%f1, %rs1;
	st.shared.f32 	[%r9], %f1;
$L__BB9_2:
	setp.ne.s32 	%p4, %r5, 31;
	mad.lo.s32 	%r10, %r4, 136, %r25;
	@%p4 bra 	$L__BB9_4;
	mad.lo.s32 	%r28, %r8, %r16, %r2;
	cvt.s64.s32 	%rd7, %r28;
	add.s64 	%rd8, %rd2, %rd7;
	ld.global.u8 	%rs2, [%rd8+32];
	cvt.rn.f32.u16 	%f2, %rs2;
	st.shared.f32 	[%r10+128], %f2;
	ld.global.u8 	%rs3, [%rd8+33];
	cvt.rn.f32.u16 	%f3, %rs3;
	st.shared.f32 	[%r10+132], %f3;
$L__BB9_4:
	setp.ge.s32 	%p5, %r6, %r16;
	add.s32 	%r11, %r8, 1;
	setp.ge.s32 	%p6, %r11, %r15;
	or.pred  	%p7, %p6, %p5;
	@%p7 bra 	$L__BB9_6;
	mad.lo.s32 	%r29, %r11, %r16, %r6;
	cvt.s64.s32 	%rd9, %r29;
	add.s64 	%rd10, %rd2, %rd9;
	ld.global.u8 	%rs4, [%rd10];
	cvt.rn.f32.u16 	%f4, %rs4;
	st.shared.f32 	[%r9+136], %f4;
$L__BB9_6:
	setp.ne.s32 	%p8, %r5, 31;
	@%p8 bra 	$L__BB9_8;
	mad.lo.s32 	%r30, %r11, %r16, %r2;
	cvt.s64.s32 	%rd11, %r30;
	add.s64 	%rd12, %rd2, %rd11;
	ld.global.u8 	%rs5, [%rd12+32];
	cvt.rn.f32.u16 	%f5, %rs5;
	st.shared.f32 	[%r10+264], %f5;
	ld.global.u8 	%rs6, [%rd12+33];
	cvt.rn.f32.u16 	%f6, %rs6;
	st.shared.f32 	[%r10+268], %f6;
$L__BB9_8:
	setp.ge.s32 	%p9, %r6, %r16;
	add.s32 	%r12, %r8, 2;
	setp.ge.s32 	%p10, %r12, %r15;
	or.pred  	%p11, %p10, %p9;
	@%p11 bra 	$L__BB9_10;
	mad.lo.s32 	%r31, %r12, %r16, %r6;
	cvt.s64.s32 	%rd13, %r31;
	add.s64 	%rd14, %rd2, %rd13;
	ld.global.u8 	%rs7, [%rd14];
	cvt.rn.f32.u16 	%f7, %rs7;
	st.shared.f32 	[%r9+272], %f7;
$L__BB9_10:
	setp.ne.s32 	%p12, %r5, 31;
	@%p12 bra 	$L__BB9_12;
	mad.lo.s32 	%r32, %r12, %r16, %r2;
	cvt.s64.s32 	%rd15, %r32;
	add.s64 	%rd16, %rd2, %rd15;
	ld.global.u8 	%rs8, [%rd16+32];
	cvt.rn.f32.u16 	%f8, %rs8;
	st.shared.f32 	[%r10+400], %f8;
	ld.global.u8 	%rs9, [%rd16+33];
	cvt.rn.f32.u16 	%f9, %rs9;
	st.shared.f32 	[%r10+404], %f9;
$L__BB9_12:
	setp.ge.s32 	%p13, %r6, %r16;
	add.s32 	%r13, %r8, 3;
	setp.ge.s32 	%p14, %r13, %r15;
	or.pred  	%p15, %p14, %p13;
	@%p15 bra 	$L__BB9_14;
	mad.lo.s32 	%r33, %r13, %r16, %r6;
	cvt.s64.s32 	%rd17, %r33;
	add.s64 	%rd18, %rd2, %rd17;
	ld.global.u8 	%rs10, [%rd18];
	cvt.rn.f32.u16 	%f10, %rs10;
	st.shared.f32 	[%r9+408], %f10;
$L__BB9_14:
	setp.ne.s32 	%p16, %r5, 31;
	@%p16 bra 	$L__BB9_16;
	mad.lo.s32 	%r34, %r13, %r16, %r2;
	cvt.s64.s32 	%rd19, %r34;
	add.s64 	%rd20, %rd2, %rd19;
	ld.global.u8 	%rs11, [%rd20+32];
	cvt.rn.f32.u16 	%f11, %rs11;
	st.shared.f32 	[%r10+536], %f11;
	ld.global.u8 	%rs12, [%rd20+33];
	cvt.rn.f32.u16 	%f12, %rs12;
	st.shared.f32 	[%r10+540], %f12;
$L__BB9_16:
	setp.ne.s32 	%p17, %r3, 7;
	@%p17 bra 	$L__BB9_19;
	setp.ne.s32 	%p18, %r5, 31;
	add.s32 	%r35, %r1, 32;
	mul.lo.s32 	%r36, %r16, %r35;
	add.s32 	%r14, %r36, %r2;
	add.s32 	%r37, %r6, %r36;
	cvt.s64.s32 	%rd21, %r37;
	add.s64 	%rd22, %rd2, %rd21;
	ld.global.u8 	%rs13, [%rd22];
	cvt.rn.f32.u16 	%f13, %rs13;
	st.shared.f32 	[%r7+4352], %f13;
	cvt.s64.s32 	%rd23, %r16;
	add.s64 	%rd24, %rd22, %rd23;
	ld.global.u8 	%rs14, [%rd24];
	cvt.rn.f32.u16 	%f14, %rs14;
	st.shared.f32 	[%r7+4488], %f14;
	@%p18 bra 	$L__BB9_19;
	cvt.s64.s32 	%rd26, %r14;
	add.s64 	%rd27, %rd2, %rd26;
	ld.global.u8 	%rs15, [%rd27+32];
	cvt.rn.f32.u16 	%f15, %rs15;
	st.shared.f32 	[_ZZ14SobelKernelV6XPhiiPfiiE4data+4480], %f15;
	ld.global.u8 	%rs16, [%rd27+33];
	cvt.rn.f32.u16 	%f16, %rs16;
	st.shared.f32 	[_ZZ14SobelKernelV6XPhiiPfiiE4data+4484], %f16;
	add.s64 	%rd28, %rd27, %rd23;
	ld.global.u8 	%rs17, [%rd28+32];
	cvt.rn.f32.u16 	%f17, %rs17;
	st.shared.f32 	[_ZZ14SobelKernelV6XPhiiPfiiE4data+4616], %f17;
	ld.global.u8 	%rs18, [%rd28+33];
	cvt.rn.f32.u16 	%f18, %rs18;
	st.shared.f32 	[_ZZ14SobelKernelV6XPhiiPfiiE4data+4620], %f18;
$L__BB9_19:
	bar.sync 	0;
	setp.ge.s32 	%p19, %r6, %r18;
	setp.ge.s32 	%p20, %r8, %r17;
	or.pred  	%p21, %p20, %p19;
	@%p21 bra 	$L__BB9_21;
	add.s32 	%r41, %r10, %r24;
	ld.shared.f32 	%f19, [%r41];
	add.f32 	%f20, %f19, 0f00000000;
	ld.shared.f32 	%f21, [%r41+8];
	sub.f32 	%f22, %f20, %f21;
	ld.shared.f32 	%f23, [%r41+136];
	fma.rn.f32 	%f24, %f23, 0f40000000, %f22;
	ld.shared.f32 	%f25, [%r41+144];
	add.f32 	%f26, %f25, %f25;
	sub.f32 	%f27, %f24, %f26;
	ld.shared.f32 	%f28, [%r41+272];
	add.f32 	%f29, %f28, %f27;
	ld.shared.f32 	%f30, [%r41+280];
	sub.f32 	%f31, %f29, %f30;
	mad.lo.s32 	%r42, %r8, %r18, %r6;
	mul.wide.s32 	%rd29, %r42, 4;
	add.s64 	%rd30, %rd1, %rd29;
	st.global.f32 	[%rd30], %f31;
$L__BB9_21:
	setp.ge.s32 	%p22, %r6, %r18;
	setp.ge.s32 	%p23, %r11, %r17;
	or.pred  	%p24, %p23, %p22;
	@%p24 bra 	$L__BB9_23;
	add.s32 	%r46, %r10, %r24;
	ld.shared.f32 	%f32, [%r46+136];
	add.f32 	%f33, %f32, 0f00000000;
	ld.shared.f32 	%f34, [%r46+144];
	sub.f32 	%f35, %f33, %f34;
	ld.shared.f32 	%f36, [%r46+272];
	fma.rn.f32 	%f37, %f36, 0f40000000, %f35;
	ld.shared.f32 	%f38, [%r46+280];
	add.f32 	%f39, %f38, %f38;
	sub.f32 	%f40, %f37, %f39;
	ld.shared.f32 	%f41, [%r46+408];
	add.f32 	%f42, %f41, %f40;
	ld.shared.f32 	%f43, [%r46+416];
	sub.f32 	%f44, %f42, %f43;
	mad.lo.s32 	%r47, %r11, %r18, %r6;
	mul.wide.s32 	%rd31, %r47, 4;
	add.s64 	%rd32, %rd1, %rd31;
	st.global.f32 	[%rd32], %f44;
$L__BB9_23:
	setp.ge.s32 	%p25, %r6, %r18;
	setp.ge.s32 	%p26, %r12, %r17;
	or.pred  	%p27, %p26, %p25;
	@%p27 bra 	$L__BB9_25;
	add.s32 	%r51, %r10, %r24;
	ld.shared.f32 	%f45, [%r51+272];
	add.f32 	%f46, %f45, 0f00000000;
	ld.shared.f32 	%f47, [%r51+280];
	sub.f32 	%f48, %f46, %f47;
	ld.shared.f32 	%f49, [%r51+408];
	fma.rn.f32 	%f50, %f49, 0f40000000, %f48;
	ld.shared.f32 	%f51, [%r51+416];
	add.f32 	%f52, %f51, %f51;
	sub.f32 	%f53, %f50, %f52;
	ld.shared.f32 	%f54, [%r51+544];
	add.f32 	%f55, %f54, %f53;
	ld.shared.f32 	%f56, [%r51+552];
	sub.f32 	%f57, %f55, %f56;
	mad.lo.s32 	%r52, %r12, %r18, %r6;
	mul.wide.s32 	%rd33, %r52, 4;
	add.s64 	%rd34, %rd1, %rd33;
	st.global.f32 	[%rd34], %f57;
$L__BB9_25:
	setp.ge.s32 	%p28, %r6, %r18;
	setp.ge.s32 	%p29, %r13, %r17;
	or.pred  	%p30, %p29, %p28;
	@%p30 bra 	$L__BB9_27;
	add.s32 	%r56, %r10, %r24;
	ld.shared.f32 	%f58, [%r56+408];
	add.f32 	%f59, %f58, 0f00000000;
	ld.shared.f32 	%f60, [%r56+416];
	sub.f32 	%f61, %f59, %f60;
	ld.shared.f32 	%f62, [%r56+544];
	fma.rn.f32 	%f63, %f62, 0f40000000, %f61;
	ld.shared.f32 	%f64, [%r56+552];
	add.f32 	%f65, %f64, %f64;
	sub.f32 	%f66, %f63, %f65;
	ld.shared.f32 	%f67, [%r56+680];
	add.f32 	%f68, %f67, %f66;
	ld.shared.f32 	%f69, [%r56+688];
	sub.f32 	%f70, %f68, %f69;
	mad.lo.s32 	%r57, %r13, %r18, %r6;
	mul.wide.s32 	%rd35, %r57, 4;
	add.s64 	%rd36, %rd1, %rd35;
	st.global.f32 	[%rd36], %f70;
$L__BB9_27:
	ret;

}


// ===== COMPILED SASS (sm_100) =====

	.target	sm_100

	.elftype	@"ET_EXEC"


//--------------------- .note.nv.tkinfo           --------------------------
	.section	.note.nv.tkinfo,"",@"SHT_NOTE"
	.sectionflags	@"SHF_NOTE_NV_TKINFO"
	.tkinfo
        /*0018*/ 	.word	0x00000002
        /*0030*/ 	.string	""
        /*0030*/ 	.string	"ptxas"
        /*0030*/ 	.string	"Cuda compilation tools, release 13.0, V13.0.88"
        /*0030*/ 	.string	"Build cuda_13.0.r13.0/compiler.36424714_0"
        /*0030*/ 	.string	"-arch sm_100 -m 64 "



//--------------------- .note.nv.cuinfo           --------------------------
	.section	.note.nv.cuinfo,"",@"SHT_NOTE"
	.sectionflags	@"SHF_NOTE_NV_CUINFO"
        /*0018*/ 	.short	0x0002
        /*001a*/ 	.short	0x0064
        /*001c*/ 	.short	0x0082
	.zero		2


//--------------------- .nv.info                  --------------------------
	.section	.nv.info,"",@"SHT_CUDA_INFO"
	.align	4


	//----- nvinfo : EIATTR_REGCOUNT
	.align		4
        /*0000*/ 	.byte	0x04, 0x2f
        /*0002*/ 	.short	(.L_1 - .L_0)
	.align		4
.L_0:
        /*0004*/ 	.word	index@(_Z13SobelKernelV1PhPfiiiiS0_ii)
        /*0008*/ 	.word	0x0000001a


	//----- nvinfo : EIATTR_FRAME_SIZE
	.align		4
.L_1:
        /*000c*/ 	.byte	0x04, 0x11
        /*000e*/ 	.short	(.L_3 - .L_2)
	.align		4
.L_2:
        /*0010*/ 	.word	index@(_Z13SobelKernelV1PhPfiiiiS0_ii)
        /*0014*/ 	.word	0x00000000


	//----- nvinfo : EIATTR_REGCOUNT
	.align		4
.L_3:
        /*0018*/ 	.byte	0x04, 0x2f
        /*001a*/ 	.short	(.L_5 - .L_4)
	.align		4
.L_4:
        /*001c*/ 	.word	index@(_Z13SobelKernelV2PhPfiiiiS0_ii)
        /*0020*/ 	.word	0x0000001c


	//----- nvinfo : EIATTR_FRAME_SIZE
	.align		4
.L_5:
        /*0024*/ 	.byte	0x04, 0x11
        /*0026*/ 	.short	(.L_7 - .L_6)
	.align		4
.L_6:
        /*0028*/ 	.word	index@(_Z13SobelKernelV2PhPfiiiiS0_ii)
        /*002c*/ 	.word	0x00000000


	//----- nvinfo : EIATTR_REGCOUNT
	.align		4
.L_7:
        /*0030*/ 	.byte	0x04, 0x2f
        /*0032*/ 	.short	(.L_9 - .L_8)
	.align		4
.L_8:
        /*0034*/ 	.word	index@(_Z14SobelKernelV3YPhiiPfii)
        /*0038*/ 	.word	0x00000010


	//----- nvinfo : EIATTR_FRAME_SIZE
	.align		4
.L_9:
        /*003c*/ 	.byte	0x04, 0x11
        /*003e*/ 	.short	(.L_11 - .L_10)
	.align		4
.L_10:
        /*0040*/ 	.word	index@(_Z14SobelKernelV3YPhiiPfii)
        /*0044*/ 	.word	0x00000000


	//----- nvinfo : EIATTR_REGCOUNT
	.align		4
.L_11:
        /*0048*/ 	.byte	0x04, 0x2f
        /*004a*/ 	.short	(.L_13 - .L_12)
	.align		4
.L_12:
        /*004c*/ 	.word	index@(_Z14SobelKernelV3XPhiiPfii)
        /*0050*/ 	.word	0x00000014


	//----- nvinfo : EIATTR_FRAME_SIZE
	.align		4
.L_13:
        /*0054*/ 	.byte	0x04, 0x11
        /*0056*/ 	.short	(.L_15 - .L_14)
	.align		4
.L_14:
        /*0058*/ 	.word	index@(_Z14SobelKernelV3XPhiiPfii)
        /*005c*/ 	.word	0x00000000


	//----- nvinfo : EIATTR_REGCOUNT
	.align		4
.L_15:
        /*0060*/ 	.byte	0x04, 0x2f
        /*0062*/ 	.short	(.L_17 - .L_16)
	.align		4
.L_16:
        /*0064*/ 	.word	index@(_Z14SobelKernelV4YPhiiPfii)
        /*0068*/ 	.word	0x00000013


	//----- nvinfo : EIATTR_FRAME_SIZE
	.align		4
.L_17:
        /*006c*/ 	.byte	0x04, 0x11
        /*006e*/ 	.short	(.L_19 - .L_18)
	.align		4
.L_18:
        /*0070*/ 	.word	index@(_Z14SobelKernelV4YPhiiPfii)
        /*0074*/ 	.word	0x00000000


	//----- nvinfo : EIATTR_REGCOUNT
	.align		4
.L_19:
        /*0078*/ 	.byte	0x04, 0x2f
        /*007a*/ 	.short	(.L_21 - .L_20)
	.align		4
.L_20:
        /*007c*/ 	.word	index@(_Z14SobelKernelV4XPhiiPfii)
        /*0080*/ 	.word	0x00000017


	//----- nvinfo : EIATTR_FRAME_SIZE
	.align		4
.L_21:
        /*0084*/ 	.byte	0x04, 0x11
        /*0086*/ 	.short	(.L_23 - .L_22)
	.align		4
.L_22:
        /*0088*/ 	.word	index@(_Z14SobelKernelV4XPhiiPfii)
        /*008c*/ 	.word	0x00000000


	//----- nvinfo : EIATTR_REGCOUNT
	.align		4
.L_23:
        /*0090*/ 	.byte	0x04, 0x2f
        /*0092*/ 	.short	(.L_25 - .L_24)
	.align		4
.L_24:
        /*0094*/ 	.word	index@(_Z14SobelKernelV5YPhiiPfii)
        /*0098*/ 	.word	0x00000016


	//----- nvinfo : EIATTR_FRAME_SIZE
	.align		4
.L_25:
        /*009c*/ 	.byte	0x04, 0x11
        /*009e*/ 	.short	(.L_27 - .L_26)
	.align		4
.L_26:
        /*00a0*/ 	.word	index@(_Z14SobelKernelV5YPhiiPfii)
        /*00a4*/ 	.word	0x00000000


	//----- nvinfo : EIATTR_REGCOUNT
	.align		4
.L_27:
        /*00a8*/ 	.byte	0x04, 0x2f
        /*00aa*/ 	.short	(.L_29 - .L_28)
	.align		4
.L_28:
        /*00ac*/ 	.word	index@(_Z14SobelKernelV5XPhiiPfii)
        /*00b0*/ 	.word	0x00000017


	//----- nvinfo : EIATTR_FRAME_SIZE
	.align		4
.L_29:
        /*00b4*/ 	.byte	0x04, 0x11
        /*00b6*/ 	.short	(.L_31 - .L_30)
	.align		4
.L_30:
        /*00b8*/ 	.word	index@(_Z14SobelKernelV5XPhiiPfii)
        /*00bc*/ 	.word	0x00000000


	//----- nvinfo : EIATTR_REGCOUNT
	.align		4
.L_31:
        /*00c0*/ 	.byte	0x04, 0x2f
        /*00c2*/ 	.short	(.L_33 - .L_32)
	.align		4
.L_32:
        /*00c4*/ 	.word	index@(_Z14SobelKernelV6YPhiiPfii)
        /*00c8*/ 	.word	0x00000020


	//----- nvinfo : EIATTR_FRAME_SIZE
	.align		4
.L_33:
        /*00cc*/ 	.byte	0x04, 0x11
        /*00ce*/ 	.short	(.L_35 - .L_34)
	.align		4
.L_34:
        /*00d0*/ 	.word	index@(_Z14SobelKernelV6YPhiiPfii)
        /*00d4*/ 	.word	0x00000000


	//----- nvinfo : EIATTR_REGCOUNT
	.align		4
.L_35:
        /*00d8*/ 	.byte	0x04, 0x2f
        /*00da*/ 	.short	(.L_37 - .L_36)
	.align		4
.L_36:
        /*00dc*/ 	.word	index@(_Z14SobelKernelV6XPhiiPfii)
        /*00e0*/ 	.word	0x00000020


	//----- nvinfo : EIATTR_FRAME_SIZE
	.align		4
.L_37:
        /*00e4*/ 	.byte	0x04, 0x11
        /*00e6*/ 	.short	(.L_39 - .L_38)
	.align		4
.L_38:
        /*00e8*/ 	.word	index@(_Z14SobelKernelV6XPhiiPfii)
        /*00ec*/ 	.word	0x00000000


	//----- nvinfo : EIATTR_MIN_STACK_SIZE
	.align		4
.L_39:
        /*00f0*/ 	.byte	0x04, 0x12
        /*00f2*/ 	.short	(.L_41 - .L_40)
	.align		4
.L_40:
        /*00f4*/ 	.word	index@(_Z14SobelKernelV6XPhiiPfii)
        /*00f8*/ 	.word	0x00000000


	//----- nvinfo : EIATTR_MIN_STACK_SIZE
	.align		4
.L_41:
        /*00fc*/ 	.byte	0x04, 0x12
        /*00fe*/ 	.short	(.L_43 - .L_42)
	.align		4
.L_42:
        /*0100*/ 	.word	index@(_Z14SobelKernelV6YPhiiPfii)
        /*0104*/ 	.word	0x00000000


	//----- nvinfo : EIATTR_MIN_STACK_SIZE
	.align		4
.L_43:
        /*0108*/ 	.byte	0x04, 0x12
        /*010a*/ 	.short	(.L_45 - .L_44)
	.align		4
.L_44:
        /*010c*/ 	.word	index@(_Z14SobelKernelV5XPhiiPfii)
        /*0110*/ 	.word	0x00000000


	//----- nvinfo : EIATTR_MIN_STACK_SIZE
	.align		4
.L_45:
        /*0114*/ 	.byte	0x04, 0x12
        /*0116*/ 	.short	(.L_47 - .L_46)
	.align		4
.L_46:
        /*0118*/ 	.word	index@(_Z14SobelKernelV5YPhiiPfii)
        /*011c*/ 	.word	0x00000000


	//----- nvinfo : EIATTR_MIN_STACK_SIZE
	.align		4
.L_47:
        /*0120*/ 	.byte	0x04, 0x12
        /*0122*/ 	.short	(.L_49 - .L_48)
	.align		4
.L_48:
        /*0124*/ 	.word	index@(_Z14SobelKernelV4XPhiiPfii)
        /*0128*/ 	.word	0x00000000


	//----- nvinfo : EIATTR_MIN_STACK_SIZE
	.align		4
.L_49:
        /*012c*/ 	.byte	0x04, 0x12
        /*012e*/ 	.short	(.L_51 - .L_50)
	.align		4
.L_50:
        /*0130*/ 	.word	index@(_Z14SobelKernelV4YPhiiPfii)
        /*0134*/ 	.word	0x00000000


	//----- nvinfo : EIATTR_MIN_STACK_SIZE
	.align		4
.L_51:
        /*0138*/ 	.byte	0x04, 0x12
        /*013a*/ 	.short	(.L_53 - .L_52)
	.align		4
.L_52:
        /*013c*/ 	.word	index@(_Z14SobelKernelV3XPhiiPfii)
        /*0140*/ 	.word	0x00000000


	//----- nvinfo : EIATTR_MIN_STACK_SIZE
	.align		4
.L_53:
        /*0144*/ 	.byte	0x04, 0x12
        /*0146*/ 	.short	(.L_55 - .L_54)
	.align		4
.L_54:
        /*0148*/ 	.word	index@(_Z14SobelKernelV3YPhiiPfii)
        /*014c*/ 	.word	0x00000000


	//----- nvinfo : EIATTR_MIN_STACK_SIZE
	.align		4
.L_55:
        /*0150*/ 	.byte	0x04, 0x12
        /*0152*/ 	.short	(.L_57 - .L_56)
	.align		4
.L_56:
        /*0154*/ 	.word	index@(_Z13SobelKernelV2PhPfiiiiS0_ii)
        /*0158*/ 	.word	0x00000000


	//----- nvinfo : EIATTR_MIN_STACK_SIZE
	.align		4
.L_57:
        /*015c*/ 	.byte	0x04, 0x12
        /*015e*/ 	.short	(.L_59 - .L_58)
	.align		4
.L_58:
        /*0160*/ 	.word	index@(_Z13SobelKernelV1PhPfiiiiS0_ii)
        /*0164*/ 	.word	0x00000000
.L_59:


//--------------------- .nv.compat                --------------------------
	.section	.nv.compat,"",@"SHT_CUDA_COMPAT_INFO"
	.align	4
        /*0000*/ 	.byte	0x02, 0x09, 0x00, 0x00, 0x02, 0x02, 0x01, 0x00, 0x02, 0x05, 0x05, 0x00, 0x03, 0x07, 0x01, 0x01
        /*0010*/ 	.byte	0x02, 0x03, 0x00, 0x00, 0x02, 0x06, 0x01, 0x00, 0x04, 0x0b, 0x08, 0x00, 0x09, 0x00, 0x00, 0x00
        /*0020*/ 	.byte	0x00, 0x00, 0x00, 0x00


//--------------------- .nv.info._Z14SobelKernelV6XPhiiPfii --------------------------
	.section	.nv.info._Z14SobelKernelV6XPhiiPfii,"",@"SHT_CUDA_INFO"
	.sectionflags	@""
	.align	4


	//----- nvinfo : EIATTR_CUDA_API_VERSION
	.align		4
        /*0000*/ 	.byte	0x04, 0x37
        /*0002*/ 	.short	(.L_61 - .L_60)
.L_60:
        /*0004*/ 	.word	0x00000082


	//----- nvinfo : EIATTR_KPARAM_INFO
	.align		4
.L_61:
        /*0008*/ 	.byte	0x04, 0x17
        /*000a*/ 	.short	(.L_63 - .L_62)
.L_62:
        /*000c*/ 	.word	0x00000000
        /*0010*/ 	.short	0x0005
        /*0012*/ 	.short	0x001c
        /*0014*/ 	.byte	0x00, 0xf0, 0x11, 0x00


	//----- nvinfo : EIATTR_KPARAM_INFO
	.align		4
.L_63:
        /*0018*/ 	.byte	0x04, 0x17
        /*001a*/ 	.short	(.L_65 - .L_64)
.L_64:
        /*001c*/ 	.word	0x00000000
        /*0020*/ 	.short	0x0004
        /*0022*/ 	.short	0x0018
        /*0024*/ 	.byte	0x00, 0xf0, 0x11, 0x00


	//----- nvinfo : EIATTR_KPARAM_INFO
	.align		4
.L_65:
        /*0028*/ 	.byte	0x04, 0x17
        /*002a*/ 	.short	(.L_67 - .L_66)
.L_66:
        /*002c*/ 	.word	0x00000000
        /*0030*/ 	.short	0x0003
        /*0032*/ 	.short	0x0010
        /*0034*/ 	.byte	0x00, 0xf5, 0x21, 0x00


	//----- nvinfo : EIATTR_KPARAM_INFO
	.align		4
.L_67:
        /*0038*/ 	.byte	0x04, 0x17
        /*003a*/ 	.short	(.L_69 - .L_68)
.L_68:
        /*003c*/ 	.word	0x00000000
        /*0040*/ 	.short	0x0002
        /*0042*/ 	.short	0x000c
        /*0044*/ 	.byte	0x00, 0xf0, 0x11, 0x00


	//----- nvinfo : EIATTR_KPARAM_INFO
	.align		4
.L_69:
        /*0048*/ 	.byte	0x04, 0x17
        /*004a*/ 	.short	(.L_71 - .L_70)
.L_70:
        /*004c*/ 	.word	0x00000000
        /*0050*/ 	.short	0x0001
        /*0052*/ 	.short	0x0008
        /*0054*/ 	.byte	0x00, 0xf0, 0x11, 0x00


	//----- nvinfo : EIATTR_KPARAM_INFO
	.align		4
.L_71:
        /*0058*/ 	.byte	0x04, 0x17
        /*005a*/ 	.short	(.L_73 - .L_72)
.L_72:
        /*005c*/ 	.word	0x00000000
        /*0060*/ 	.short	0x0000
        /*0062*/ 	.short	0x0000
        /*0064*/ 	.byte	0x00, 0xf5, 0x21, 0x00


	//----- nvinfo : EIATTR_SPARSE_MMA_MASK
	.align		4
.L_73:
        /*0068*/ 	.byte	0x03, 0x50
        /*006a*/ 	.short	0x0000


	//----- nvinfo : EIATTR_MAXREG_COUNT
	.align		4
        /*006c*/ 	.byte	0x03, 0x1b
        /*006e*/ 	.short	0x00ff


	//----- nvinfo : EIATTR_NUM_BARRIERS
	.align		4
        /*0070*/ 	.byte	0x02, 0x4c
        /*0072*/ 	.byte	0x01
	.zero		1


	//----- nvinfo : EIATTR_MERCURY_ISA_VERSION
	.align		4
        /*0074*/ 	.byte	0x03, 0x5f
        /*0076*/ 	.short	0x0101


	//----- nvinfo : EIATTR_VRC_CTA_INIT_COUNT
	.align		4
        /*0078*/ 	.byte	0x02, 0x4a
	.zero		1
	.zero		1


	//----- nvinfo : EIATTR_EXIT_INSTR_OFFSETS
	.align		4
        /*007c*/ 	.byte	0x04, 0x1c
        /*007e*/ 	.short	(.L_75 - .L_74)


	//   ....[0]....
.L_74:
        /*0080*/ 	.word	0x00000c40


	//   ....[1]....
        /*0084*/ 	.word	0x00000d70


	//----- nvinfo : EIATTR_CRS_STACK_SIZE
	.align		4
.L_75:
        /*0088*/ 	.byte	0x04, 0x1e
        /*008a*/ 	.short	(.L_77 - .L_76)
.L_76:
        /*008c*/ 	.word	0x00000000


	//----- nvinfo : EIATTR_CBANK_PARAM_SIZE
	.align		4
.L_77:
        /*0090*/ 	.byte	0x03, 0x19
        /*0092*/ 	.short	0x0020


	//----- nvinfo : EIATTR_PARAM_CBANK
	.align		4
        /*0094*/ 	.byte	0x04, 0x0a
        /*0096*/ 	.short	(.L_79 - .L_78)
	.align		4
.L_78:
        /*0098*/ 	.word	index@(.nv.constant0._Z14SobelKernelV6XPhiiPfii)
        /*009c*/ 	.short	0x0380
        /*009e*/ 	.short	0x0020


	//----- nvinfo : EIATTR_SW_WAR
	.align		4
.L_79:
        /*00a0*/ 	.byte	0x04, 0x36
        /*00a2*/ 	.short	(.L_81 - .L_80)
.L_80:
        /*00a4*/ 	.word	0x00000008
.L_81:


//--------------------- .nv.info._Z14SobelKernelV6YPhiiPfii --------------------------
	.section	.nv.info._Z14SobelKernelV6YPhiiPfii,"",@"SHT_CUDA_INFO"
	.sectionflags	@""
	.align	4


	//----- nvinfo : EIATTR_CUDA_API_VERSION
	.align		4
        /*0000*/ 	.byte	0x04, 0x37
        /*0002*/ 	.short	(.L_83 - .L_82)
.L_82:
        /*0004*/ 	.word	0x00000082


	//----- nvinfo : EIATTR_KPARAM_INFO
	.align		4
.L_83:
        /*0008*/ 	.byte	0x04, 0x17
        /*000a*/ 	.short	(.L_85 - .L_84)
.L_84:
        /*000c*/ 	.word	0x00000000
        /*0010*/ 	.short	0x0005
        /*0012*/ 	.short	0x001c
        /*0014*/ 	.byte	0x00, 0xf0, 0x11, 0x00


	//----- nvinfo : EIATTR_KPARAM_INFO
	.align		4
.L_85:
        /*0018*/ 	.byte	0x04, 0x17
        /*001a*/ 	.short	(.L_87 - .L_86)
.L_86:
        /*001c*/ 	.word	0x00000000
        /*0020*/ 	.short	0x0004
        /*0022*/ 	.short	0x0018
        /*0024*/ 	.byte	0x00, 0xf0, 0x11, 0x00


	//----- nvinfo : EIATTR_KPARAM_INFO
	.align		4
.L_87:
        /*0028*/ 	.byte	0x04, 0x17
        /*002a*/ 	.short	(.L_89 - .L_88)
.L_88:
        /*002c*/ 	.word	0x00000000
        /*0030*/ 	.short	0x0003
        /*0032*/ 	.short	0x0010
        /*0034*/ 	.byte	0x00, 0xf5, 0x21, 0x00


	//----- nvinfo : EIATTR_KPARAM_INFO
	.align		4
.L_89:
        /*0038*/ 	.byte	0x04, 0x17
        /*003a*/ 	.short	(.L_91 - .L_90)
.L_90:
        /*003c*/ 	.word	0x00000000
        /*0040*/ 	.short	0x0002
        /*0042*/ 	.short	0x000c
        /*0044*/ 	.byte	0x00, 0xf0, 0x11, 0x00


	//----- nvinfo : EIATTR_KPARAM_INFO
	.align		4
.L_91:
        /*0048*/ 	.byte	0x04, 0x17
        /*004a*/ 	.short	(.L_93 - .L_92)
.L_92:
        /*004c*/ 	.word	0x00000000
        /*0050*/ 	.short	0x0001
        /*0052*/ 	.short	0x0008
        /*0054*/ 	.byte	0x00, 0xf0, 0x11, 0x00


	//----- nvinfo : EIATTR_KPARAM_INFO
	.align		4
.L_93:
        /*0058*/ 	.byte	0x04, 0x17
        /*005a*/ 	.short	(.L_95 - .L_94)
.L_94:
        /*005c*/ 	.word	0x00000000
        /*0060*/ 	.short	0x0000
        /*0062*/ 	.short	0x0000
        /*0064*/ 	.byte	0x00, 0xf5, 0x21, 0x00


	//----- nvinfo : EIATTR_SPARSE_MMA_MASK
	.align		4
.L_95:
        /*0068*/ 	.byte	0x03, 0x50
        /*006a*/ 	.short	0x0000


	//----- nvinfo : EIATTR_MAXREG_COUNT
	.align		4
        /*006c*/ 	.byte	0x03, 0x1b
        /*006e*/ 	.short	0x00ff


	//----- nvinfo : EIATTR_NUM_BARRIERS
	.align		4
        /*0070*/ 	.byte	0x02, 0x4c
        /*0072*/ 	.byte	0x01
	.zero		1


	//----- nvinfo : EIATTR_MERCURY_ISA_VERSION
	.align		4
        /*0074*/ 	.byte	0x03, 0x5f
        /*0076*/ 	.short	0x0101


	//----- nvinfo : EIATTR_VRC_CTA_INIT_COUNT
	.align		4
        /*0078*/ 	.byte	0x02, 0x4a
	.zero		1
	.zero		1


	//----- nvinfo : EIATTR_EXIT_INSTR_OFFSETS
	.align		4
        /*007c*/ 	.byte	0x04, 0x1c
        /*007e*/ 	.short	(.L_97 - .L_96)


	//   ....[0]....
.L_96:
        /*0080*/ 	.word	0x00000c40


	//   ....[1]....
        /*0084*/ 	.word	0x00000d70


	//----- nvinfo : EIATTR_CRS_STACK_SIZE
	.align		4
.L_97:
        /*0088*/ 	.byte	0x04, 0x1e
        /*008a*/ 	.short	(.L_99 - .L_98)
.L_98:
        /*008c*/ 	.word	0x00000000


	//----- nvinfo : EIATTR_CBANK_PARAM_SIZE
	.align		4
.L_99:
        /*0090*/ 	.byte	0x03, 0x19
        /*0092*/ 	.short	0x0020


	//----- nvinfo : EIATTR_PARAM_CBANK
	.align		4
        /*0094*/ 	.byte	0x04, 0x0a
        /*0096*/ 	.short	(.L_101 - .L_100)
	.align		4
.L_100:
        /*0098*/ 	.word	index@(.nv.constant0._Z14SobelKernelV6YPhiiPfii)
        /*009c*/ 	.short	0x0380
        /*009e*/ 	.short	0x0020


	//----- nvinfo : EIATTR_SW_WAR
	.align		4
.L_101:
        /*00a0*/ 	.byte	0x04, 0x36
        /*00a2*/ 	.short	(.L_103 - .L_102)
.L_102:
        /*00a4*/ 	.word	0x00000008
.L_103:


//--------------------- .nv.info._Z14SobelKernelV5XPhiiPfii --------------------------
	.section	.nv.info._Z14SobelKernelV5XPhiiPfii,"",@"SHT_CUDA_INFO"
	.sectionflags	@""
	.align	4


	//----- nvinfo : EIATTR_CUDA_API_VERSION
	.align		4
        /*0000*/ 	.byte	0x04, 0x37
        /*0002*/ 	.short	(.L_105 - .L_104)
.L_104:
        /*0004*/ 	.word	0x00000082


	//----- nvinfo : EIATTR_KPARAM_INFO
	.align		4
.L_105:
        /*0008*/ 	.byte	0x04, 0x17
        /*000a*/ 	.short	(.L_107 - .L_106)
.L_106:
        /*000c*/ 	.word	0x00000000
        /*0010*/ 	.short	0x0005
        /*0012*/ 	.short	0x001c
        /*0014*/ 	.byte	0x00, 0xf0, 0x11, 0x00


	//----- nvinfo : EIATTR_KPARAM_INFO
	.align		4
.L_107:
        /*0018*/ 	.byte	0x04, 0x17
        /*001a*/ 	.short	(.L_109 - .L_108)
.L_108:
        /*001c*/ 	.word	0x00000000
        /*0020*/ 	.short	0x0004
        /*0022*/ 	.short	0x0018
        /*0024*/ 	.byte	0x00, 0xf0, 0x11, 0x00


	//----- nvinfo : EIATTR_KPARAM_INFO
	.align		4
.L_109:
        /*0028*/ 	.byte	0x04, 0x17
        /*002a*/ 	.short	(.L_111 - .L_110)
.L_110:
        /*002c*/ 	.word	0x00000000
        /*0030*/ 	.short	0x0003
        /*0032*/ 	.short	0x0010
        /*0034*/ 	.byte	0x00, 0xf5, 0x21, 0x00


	//----- nvinfo : EIATTR_KPARAM_INFO
	.align		4
.L_111:
        /*0038*/ 	.byte	0x04, 0x17
        /*003a*/ 	.short	(.L_113 - .L_112)
.L_112:
        /*003c*/ 	.word	0x00000000
        /*0040*/ 	.short	0x0002
        /*0042*/ 	.short	0x000c
        /*0044*/ 	.byte	0x00, 0xf0, 0x11, 0x00


	//----- nvinfo : EIATTR_KPARAM_INFO
	.align		4
.L_113:
        /*0048*/ 	.byte	0x04, 0x17
        /*004a*/ 	.short	(.L_115 - .L_114)
.L_114:
        /*004c*/ 	.word	0x00000000
        /*0050*/ 	.short	0x0001
        /*0052*/ 	.short	0x0008
        /*0054*/ 	.byte	0x00, 0xf0, 0x11, 0x00


	//----- nvinfo : EIATTR_KPARAM_INFO
	.align		4
.L_115:
        /*0058*/ 	.byte	0x04, 0x17
        /*005a*/ 	.short	(.L_117 - .L_116)
.L_116:
        /*005c*/ 	.word	0x00000000
        /*0060*/ 	.short	0x0000
        /*0062*/ 	.short	0x0000
        /*0064*/ 	.byte	0x00, 0xf5, 0x21, 0x00


	//----- nvinfo : EIATTR_SPARSE_MMA_MASK
	.align		4
.L_117:
        /*0068*/ 	.byte	0x03, 0x50
        /*006a*/ 	.short	0x0000


	//----- nvinfo : EIATTR_MAXREG_COUNT
	.align		4
        /*006c*/ 	.byte	0x03, 0x1b
        /*006e*/ 	.short	0x00ff


	//----- nvinfo : EIATTR_MERCURY_ISA_VERSION
	.align		4
        /*0070*/ 	.byte	0x03, 0x5f
        /*0072*/ 	.short	0x0101


	//----- nvinfo : EIATTR_VRC_CTA_INIT_COUNT
	.align		4
        /*0074*/ 	.byte	0x02, 0x4a
	.zero		1
	.zero		1


	//----- nvinfo : EIATTR_EXIT_INSTR_OFFSETS
	.align		4
        /*0078*/ 	.byte	0x04, 0x1c
        /*007a*/ 	.short	(.L_119 - .L_118)


	//   ....[0]....
.L_118:
        /*007c*/ 	.word	0x00000890


	//   ....[1]....
        /*0080*/ 	.word	0x00000ad0


	//----- nvinfo : EIATTR_CRS_STACK_SIZE
	.align		4
.L_119:
        /*0084*/ 	.byte	0x04, 0x1e
        /*0086*/ 	.short	(.L_121 - .L_120)
.L_120:
        /*0088*/ 	.word	0x00000000


	//----- nvinfo : EIATTR_CBANK_PARAM_SIZE
	.align		4
.L_121:
        /*008c*/ 	.byte	0x03, 0x19
        /*008e*/ 	.short	0x0020


	//----- nvinfo : EIATTR_PARAM_CBANK
	.align		4
        /*0090*/ 	.byte	0x04, 0x0a
        /*0092*/ 	.short	(.L_123 - .L_122)
	.align		4
.L_122:
        /*0094*/ 	.word	index@(.nv.constant0._Z14SobelKernelV5XPhiiPfii)
        /*0098*/ 	.short	0x0380
        /*009a*/ 	.short	0x0020


	//----- nvinfo : EIATTR_SW_WAR
	.align		4
.L_123:
        /*009c*/ 	.byte	0x04, 0x36
        /*009e*/ 	.short	(.L_125 - .L_124)
.L_124:
        /*00a0*/ 	.word	0x00000008
.L_125:


//--------------------- .nv.info._Z14SobelKernelV5YPhiiPfii --------------------------
	.section	.nv.info._Z14SobelKernelV5YPhiiPfii,"",@"SHT_CUDA_INFO"
	.sectionflags	@""
	.align	4


	//----- nvinfo : EIATTR_CUDA_API_VERSION
	.align		4
        /*0000*/ 	.byte	0x04, 0x37
        /*0002*/ 	.short	(.L_127 - .L_126)
.L_126:
        /*0004*/ 	.word	0x00000082


	//----- nvinfo : EIATTR_KPARAM_INFO
	.align		4
.L_127:
        /*0008*/ 	.byte	0x04, 0x17
        /*000a*/ 	.short	(.L_129 - .L_128)
.L_128:
        /*000c*/ 	.word	0x00000000
        /*0010*/ 	.short	0x0005
        /*0012*/ 	.short	0x001c
        /*0014*/ 	.byte	0x00, 0xf0, 0x11, 0x00


	//----- nvinfo : EIATTR_KPARAM_INFO
	.align		4
.L_129:
        /*0018*/ 	.byte	0x04, 0x17
        /*001a*/ 	.short	(.L_131 - .L_130)
.L_130:
        /*001c*/ 	.word	0x00000000
        /*0020*/ 	.short	0x0004
        /*0022*/ 	.short	0x0018
        /*0024*/ 	.byte	0x00, 0xf0, 0x11, 0x00


	//----- nvinfo : EIATTR_KPARAM_INFO
	.align		4
.L_131:
        /*0028*/ 	.byte	0x04, 0x17
        /*002a*/ 	.short	(.L_133 - .L_132)
.L_132:
        /*002c*/ 	.word	0x00000000
        /*0030*/ 	.short	0x0003
        /*0032*/ 	.short	0x0010
        /*0034*/ 	.byte	0x00, 0xf5, 0x21, 0x00


	//----- nvinfo : EIATTR_KPARAM_INFO
	.align		4
.L_133:
        /*0038*/ 	.byte	0x04, 0x17
        /*003a*/ 	.short	(.L_135 - .L_134)
.L_134:
        /*003c*/ 	.word	0x00000000
        /*0040*/ 	.short	0x0002
        /*0042*/ 	.short	0x000c
        /*0044*/ 	.byte	0x00, 0xf0, 0x11, 0x00


	//----- nvinfo : EIATTR_KPARAM_INFO
	.align		4
.L_135:
        /*0048*/ 	.byte	0x04, 0x17
        /*004a*/ 	.short	(.L_137 - .L_136)
.L_136:
        /*004c*/ 	.word	0x00000000
        /*0050*/ 	.short	0x0001
        /*0052*/ 	.short	0x0008
        /*0054*/ 	.byte	0x00, 0xf0, 0x11, 0x00


	//----- nvinfo : EIATTR_KPARAM_INFO
	.align		4
.L_137:
        /*0058*/ 	.byte	0x04, 0x17
        /*005a*/ 	.short	(.L_139 - .L_138)
.L_138:
        /*005c*/ 	.word	0x00000000
        /*0060*/ 	.short	0x0000
        /*0062*/ 	.short	0x0000
        /*0064*/ 	.byte	0x00, 0xf5, 0x21, 0x00


	//----- nvinfo : EIATTR_SPARSE_MMA_MASK
	.align		4
.L_139:
        /*0068*/ 	.byte	0x03, 0x50
        /*006a*/ 	.short	0x0000


	//----- nvinfo : EIATTR_MAXREG_COUNT
	.align		4
        /*006c*/ 	.byte	0x03, 0x1b
        /*006e*/ 	.short	0x00ff


	//----- nvinfo : EIATTR_MERCURY_ISA_VERSION
	.align		4
        /*0070*/ 	.byte	0x03, 0x5f
        /*0072*/ 	.short	0x0101


	//----- nvinfo : EIATTR_VRC_CTA_INIT_COUNT
	.align		4
        /*0074*/ 	.byte	0x02, 0x4a
	.zero		1
	.zero		1


	//----- nvinfo : EIATTR_EXIT_INSTR_OFFSETS
	.align		4
        /*0078*/ 	.byte	0x04, 0x1c
        /*007a*/ 	.short	(.L_141 - .L_140)


	//   ....[0]....
.L_140:
        /*007c*/ 	.word	0x00000730


	//   ....[1]....
        /*0080*/ 	.word	0x000008f0


	//----- nvinfo : EIATTR_CRS_STACK_SIZE
	.align		4
.L_141:
        /*0084*/ 	.byte	0x04, 0x1e
        /*0086*/ 	.short	(.L_143 - .L_142)
.L_142:
        /*0088*/ 	.word	0x00000000


	//----- nvinfo : EIATTR_CBANK_PARAM_SIZE
	.align		4
.L_143:
        /*008c*/ 	.byte	0x03, 0x19
        /*008e*/ 	.short	0x0020


	//----- nvinfo : EIATTR_PARAM_CBANK
	.align		4
        /*0090*/ 	.byte	0x04, 0x0a
        /*0092*/ 	.short	(.L_145 - .L_144)
	.align		4
.L_144:
        /*0094*/ 	.word	index@(.nv.constant0._Z14SobelKernelV5YPhiiPfii)
        /*0098*/ 	.short	0x0380
        /*009a*/ 	.short	0x0020


	//----- nvinfo : EIATTR_SW_WAR
	.align		4
.L_145:
        /*009c*/ 	.byte	0x04, 0x36
        /*009e*/ 	.short	(.L_147 - .L_146)
.L_146:
        /*00a0*/ 	.word	0x00000008
.L_147:


//--------------------- .nv.info._Z14SobelKernelV4XPhiiPfii --------------------------
	.section	.nv.info._Z14SobelKernelV4XPhiiPfii,"",@"SHT_CUDA_INFO"
	.sectionflags	@""
	.align	4


	//----- nvinfo : EIATTR_CUDA_API_VERSION
	.align		4
        /*0000*/ 	.byte	0x04, 0x37
        /*0002*/ 	.short	(.L_149 - .L_148)
.L_148:
        /*0004*/ 	.word	0x00000082


	//----- nvinfo : EIATTR_KPARAM_INFO
	.align		4
.L_149:
        /*0008*/ 	.byte	0x04, 0x17
        /*000a*/ 	.short	(.L_151 - .L_150)
.L_150:
        /*000c*/ 	.word	0x00000000
        /*0010*/ 	.short	0x0005
        /*0012*/ 	.short	0x001c
        /*0014*/ 	.byte	0x00, 0xf0, 0x11, 0x00


	//----- nvinfo : EIATTR_KPARAM_INFO
	.align		4
.L_151:
        /*0018*/ 	.byte	0x04, 0x17
        /*001a*/ 	.short	(.L_153 - .L_152)
.L_152:
        /*001c*/ 	.word	0x00000000
        /*0020*/ 	.short	0x0004
        /*0022*/ 	.short	0x0018
        /*0024*/ 	.byte	0x00, 0xf0, 0x11, 0x00


	//----- nvinfo : EIATTR_KPARAM_INFO
	.align		4
.L_153:
        /*0028*/ 	.byte	0x04, 0x17
        /*002a*/ 	.short	(.L_155 - .L_154)
.L_154:
        /*002c*/ 	.word	0x00000000
        /*0030*/ 	.short	0x0003
        /*0032*/ 	.short	0x0010
        /*0034*/ 	.byte	0x00, 0xf5, 0x21, 0x00


	//----- nvinfo : EIATTR_KPARAM_INFO
	.align		4
.L_155:
        /*0038*/ 	.byte	0x04, 0x17
        /*003a*/ 	.short	(.L_157 - .L_156)
.L_156:
        /*003c*/ 	.word	0x00000000
        /*0040*/ 	.short	0x0002
        /*0042*/ 	.short	0x000c
        /*0044*/ 	.byte	0x00, 0xf0, 0x11, 0x00


	//----- nvinfo : EIATTR_KPARAM_INFO
	.align		4
.L_157:
        /*0048*/ 	.byte	0x04, 0x17
        /*004a*/ 	.short	(.L_159 - .L_158)
.L_158:
        /*004c*/ 	.word	0x00000000
        /*0050*/ 	.short	0x0001
        /*0052*/ 	.short	0x0008
        /*0054*/ 	.byte	0x00, 0xf0, 0x11, 0x00


	//----- nvinfo : EIATTR_KPARAM_INFO
	.align		4
.L_159:
        /*0058*/ 	.byte	0x04, 0x17
        /*005a*/ 	.short	(.L_161 - .L_160)
.L_160:
        /*005c*/ 	.word	0x00000000
        /*0060*/ 	.short	0x0000
        /*0062*/ 	.short	0x0000
        /*0064*/ 	.byte	0x00, 0xf5, 0x21, 0x00


	//----- nvinfo : EIATTR_SPARSE_MMA_MASK
	.align		4
.L_161:
        /*0068*/ 	.byte	0x03, 0x50
        /*006a*/ 	.short	0x0000


	//----- nvinfo : EIATTR_MAXREG_COUNT
	.align		4
        /*006c*/ 	.byte	0x03, 0x1b
        /*006e*/ 	.short	0x00ff


	//----- nvinfo : EIATTR_MERCURY_ISA_VERSION
	.align		4
        /*0070*/ 	.byte	0x03, 0x5f
        /*0072*/ 	.short	0x0101


	//----- nvinfo : EIATTR_VRC_CTA_INIT_COUNT
	.align		4
        /*0074*/ 	.byte	0x02, 0x4a
	.zero		1
	.zero		1


	//----- nvinfo : EIATTR_EXIT_INSTR_OFFSETS
	.align		4
        /*0078*/ 	.byte	0x04, 0x1c
        /*007a*/ 	.short	(.L_163 - .L_162)


	//   ....[0]....
.L_162:
        /*007c*/ 	.word	0x00000800


	//   ....[1]....
        /*0080*/ 	.word	0x00000970


	//----- nvinfo : EIATTR_CRS_STACK_SIZE
	.align		4
.L_163:
        /*0084*/ 	.byte	0x04, 0x1e
        /*0086*/ 	.short	(.L_165 - .L_164)
.L_164:
        /*0088*/ 	.word	0x00000000


	//----- nvinfo : EIATTR_CBANK_PARAM_SIZE
	.align		4
.L_165:
        /*008c*/ 	.byte	0x03, 0x19
        /*008e*/ 	.short	0x0020


	//----- nvinfo : EIATTR_PARAM_CBANK
	.align		4
        /*0090*/ 	.byte	0x04, 0x0a
        /*0092*/ 	.short	(.L_167 - .L_166)
	.align		4
.L_166:
        /*0094*/ 	.word	index@(.nv.constant0._Z14SobelKernelV4XPhiiPfii)
        /*0098*/ 	.short	0x0380
        /*009a*/ 	.short	0x0020


	//----- nvinfo : EIATTR_SW_WAR
	.align		4
.L_167:
        /*009c*/ 	.byte	0x04, 0x36
        /*009e*/ 	.short	(.L_169 - .L_168)
.L_168:
        /*00a0*/ 	.word	0x00000008
.L_169:


//--------------------- .nv.info._Z14SobelKernelV4YPhiiPfii --------------------------
	.section	.nv.info._Z14SobelKernelV4YPhiiPfii,"",@"SHT_CUDA_INFO"
	.sectionflags	@""
	.align	4


	//----- nvinfo : EIATTR_CUDA_API_VERSION
	.align		4
        /*0000*/ 	.byte	0x04, 0x37
        /*0002*/ 	.short	(.L_171 - .L_170)
.L_170:
        /*0004*/ 	.word	0x00000082


	//----- nvinfo : EIATTR_KPARAM_INFO
	.align		4
.L_171:
        /*0008*/ 	.byte	0x04, 0x17
        /*000a*/ 	.short	(.L_173 - .L_172)
.L_172:
        /*000c*/ 	.word	0x00000000
        /*0010*/ 	.short	0x0005
        /*0012*/ 	.short	0x001c
        /*0014*/ 	.byte	0x00, 0xf0, 0x11, 0x00


	//----- nvinfo : EIATTR_KPARAM_INFO
	.align		4
.L_173:
        /*0018*/ 	.byte	0x04, 0x17
        /*001a*/ 	.short	(.L_175 - .L_174)
.L_174:
        /*001c*/ 	.word	0x00000000
        /*0020*/ 	.short	0x0004
        /*0022*/ 	.short	0x0018
        /*0024*/ 	.byte	0x00, 0xf0, 0x11, 0x00


	//----- nvinfo : EIATTR_KPARAM_INFO
	.align		4
.L_175:
        /*0028*/ 	.byte	0x04, 0x17
        /*002a*/ 	.short	(.L_177 - .L_176)
.L_176:
        /*002c*/ 	.word	0x00000000
        /*0030*/ 	.short	0x0003
        /*0032*/ 	.short	0x0010
        /*0034*/ 	.byte	0x00, 0xf5, 0x21, 0x00


	//----- nvinfo : EIATTR_KPARAM_INFO
	.align		4
.L_177:
        /*0038*/ 	.byte	0x04, 0x17
        /*003a*/ 	.short	(.L_179 - .L_178)
.L_178:
        /*003c*/ 	.word	0x00000000
        /*0040*/ 	.short	0x0002
        /*0042*/ 	.short	0x000c
        /*0044*/ 	.byte	0x00, 0xf0, 0x11, 0x00


	//----- nvinfo : EIATTR_KPARAM_INFO
	.align		4
.L_179:
        /*0048*/ 	.byte	0x04, 0x17
        /*004a*/ 	.short	(.L_181 - .L_180)
.L_180:
        /*004c*/ 	.word	0x00000000
        /*0050*/ 	.short	0x0001
        /*0052*/ 	.short	0x0008
        /*0054*/ 	.byte	0x00, 0xf0, 0x11, 0x00


	//----- nvinfo : EIATTR_KPARAM_INFO
	.align		4
.L_181:
        /*0058*/ 	.byte	0x04, 0x17
        /*005a*/ 	.short	(.L_183 - .L_182)
.L_182:
        /*005c*/ 	.word	0x00000000
        /*0060*/ 	.short	0x0000
        /*0062*/ 	.short	0x0000
        /*0064*/ 	.byte	0x00, 0xf5, 0x21, 0x00


	//----- nvinfo : EIATTR_SPARSE_MMA_MASK
	.align		4
.L_183:
        /*0068*/ 	.byte	0x03, 0x50
        /*006a*/ 	.short	0x0000


	//----- nvinfo : EIATTR_MAXREG_COUNT
	.align		4
        /*006c*/ 	.byte	0x03, 0x1b
        /*006e*/ 	.short	0x00ff


	//----- nvinfo : EIATTR_MERCURY_ISA_VERSION
	.align		4
        /*0070*/ 	.byte	0x03, 0x5f
        /*0072*/ 	.short	0x0101


	//----- nvinfo : EIATTR_VRC_CTA_INIT_COUNT
	.align		4
        /*0074*/ 	.byte	0x02, 0x4a
	.zero		1
	.zero		1


	//----- nvinfo : EIATTR_EXIT_INSTR_OFFSETS
	.align		4
        /*0078*/ 	.byte	0x04, 0x1c
        /*007a*/ 	.short	(.L_185 - .L_184)


	//   ....[0]....
.L_184:
        /*007c*/ 	.word	0x000006c0


	//   ....[1]....
        /*0080*/ 	.word	0x000007f0


	//----- nvinfo : EIATTR_CRS_STACK_SIZE
	.align		4
.L_185:
        /*0084*/ 	.byte	0x04, 0x1e
        /*0086*/ 	.short	(.L_187 - .L_186)
.L_186:
        /*0088*/ 	.word	0x00000000


	//----- nvinfo : EIATTR_CBANK_PARAM_SIZE
	.align		4
.L_187:
        /*008c*/ 	.byte	0x03, 0x19
        /*008e*/ 	.short	0x0020


	//----- nvinfo : EIATTR_PARAM_CBANK
	.align		4
        /*0090*/ 	.byte	0x04, 0x0a
        /*0092*/ 	.short	(.L_189 - .L_188)
	.align		4
.L_188:
        /*0094*/ 	.word	index@(.nv.constant0._Z14SobelKernelV4YPhiiPfii)
        /*0098*/ 	.short	0x0380
        /*009a*/ 	.short	0x0020


	//----- nvinfo : EIATTR_SW_WAR
	.align		4
.L_189:
        /*009c*/ 	.byte	0x04, 0x36
        /*009e*/ 	.short	(.L_191 - .L_190)
.L_190:
        /*00a0*/ 	.word	0x00000008
.L_191:


//--------------------- .nv.info._Z14SobelKernelV3XPhiiPfii --------------------------
	.section	.nv.info._Z14SobelKernelV3XPhiiPfii,"",@"SHT_CUDA_INFO"
	.sectionflags	@""
	.align	4


	//----- nvinfo : EIATTR_CUDA_API_VERSION
	.align		4
        /*0000*/ 	.byte	0x04, 0x37
        /*0002*/ 	.short	(.L_193 - .L_192)
.L_192:
        /*0004*/ 	.word	0x00000082


	//----- nvinfo : EIATTR_KPARAM_INFO
	.align		4
.L_193:
        /*0008*/ 	.byte	0x04, 0x17
        /*000a*/ 	.short	(.L_195 - .L_194)
.L_194:
        /*000c*/ 	.word	0x00000000
        /*0010*/ 	.short	0x0005
        /*0012*/ 	.short	0x001c
        /*0014*/ 	.byte	0x00, 0xf0, 0x11, 0x00


	//----- nvinfo : EIATTR_KPARAM_INFO
	.align		4
.L_195:
        /*0018*/ 	.byte	0x04, 0x17
        /*001a*/ 	.short	(.L_197 - .L_196)
.L_196:
        /*001c*/ 	.word	0x00000000
        /*0020*/ 	.short	0x0004
        /*0022*/ 	.short	0x0018
        /*0024*/ 	.byte	0x00, 0xf0, 0x11, 0x00


	//----- nvinfo : EIATTR_KPARAM_INFO
	.align		4
.L_197:
        /*0028*/ 	.byte	0x04, 0x17
        /*002a*/ 	.short	(.L_199 - .L_198)
.L_198:
        /*002c*/ 	.word	0x00000000
        /*0030*/ 	.short	0x0003
        /*0032*/ 	.short	0x0010
        /*0034*/ 	.byte	0x00, 0xf5, 0x21, 0x00


	//----- nvinfo : EIATTR_KPARAM_INFO
	.align		4
.L_199:
        /*0038*/ 	.byte	0x04, 0x17
        /*003a*/ 	.short	(.L_201 - .L_200)
.L_200:
        /*003c*/ 	.word	0x00000000
        /*0040*/ 	.short	0x0002
        /*0042*/ 	.short	0x000c
        /*0044*/ 	.byte	0x00, 0xf0, 0x11, 0x00


	//----- nvinfo : EIATTR_KPARAM_INFO
	.align		4
.L_201:
        /*0048*/ 	.byte	0x04, 0x17
        /*004a*/ 	.short	(.L_203 - .L_202)
.L_202:
        /*004c*/ 	.word	0x00000000
        /*0050*/ 	.short	0x0001
        /*0052*/ 	.short	0x0008
        /*0054*/ 	.byte	0x00, 0xf0, 0x11, 0x00


	//----- nvinfo : EIATTR_KPARAM_INFO
	.align		4
.L_203:
        /*0058*/ 	.byte	0x04, 0x17
        /*005a*/ 	.short	(.L_205 - .L_204)
.L_204:
        /*005c*/ 	.word	0x00000000
        /*0060*/ 	.short	0x0000
        /*0062*/ 	.short	0x0000
        /*0064*/ 	.byte	0x00, 0xf5, 0x21, 0x00


	//----- nvinfo : EIATTR_SPARSE_MMA_MASK
	.align		4
.L_205:
        /*0068*/ 	.byte	0x03, 0x50
        /*006a*/ 	.short	0x0000


	//----- nvinfo : EIATTR_MAXREG_COUNT
	.align		4
        /*006c*/ 	.byte	0x03, 0x1b
        /*006e*/ 	.short	0x00ff


	//----- nvinfo : EIATTR_MERCURY_ISA_VERSION
	.align		4
        /*0070*/ 	.byte	0x03, 0x5f
        /*0072*/ 	.short	0x0101


	//----- nvinfo : EIATTR_VRC_CTA_INIT_COUNT
	.align		4
        /*0074*/ 	.byte	0x02, 0x4a
	.zero		1
	.zero		1


	//----- nvinfo : EIATTR_EXIT_INSTR_OFFSETS
	.align		4
        /*0078*/ 	.byte	0x04, 0x1c
        /*007a*/ 	.short	(.L_207 - .L_206)


	//   ....[0]....
.L_206:
        /*007c*/ 	.word	0x000000c0


	//   ....[1]....
        /*0080*/ 	.word	0x00000310


	//----- nvinfo : EIATTR_CBANK_PARAM_SIZE
	.align		4
.L_207:
        /*0084*/ 	.byte	0x03, 0x19
        /*0086*/ 	.short	0x0020


	//----- nvinfo : EIATTR_PARAM_CBANK
	.align		4
        /*0088*/ 	.byte	0x04, 0x0a
        /*008a*/ 	.short	(.L_209 - .L_208)
	.align		4
.L_208:
        /*008c*/ 	.word	index@(.nv.constant0._Z14SobelKernelV3XPhiiPfii)
        /*0090*/ 	.short	0x0380
        /*0092*/ 	.short	0x0020


	//----- nvinfo : EIATTR_SW_WAR
	.align		4
.L_209:
        /*0094*/ 	.byte	0x04, 0x36
        /*0096*/ 	.short	(.L_211 - .L_210)
.L_210:
        /*0098*/ 	.word	0x00000008
.L_211:


//--------------------- .nv.info._Z14SobelKernelV3YPhiiPfii --------------------------
	.section	.nv.info._Z14SobelKernelV3YPhiiPfii,"",@"SHT_CUDA_INFO"
	.sectionflags	@""
	.align	4


	//----- nvinfo : EIATTR_CUDA_API_VERSION
	.align		4
        /*0000*/ 	.byte	0x04, 0x37
        /*0002*/ 	.short	(.L_213 - .L_212)
.L_212:
        /*0004*/ 	.word	0x00000082


	//----- nvinfo : EIATTR_KPARAM_INFO
	.align		4
.L_213:
        /*0008*/ 	.byte	0x04, 0x17
        /*000a*/ 	.short	(.L_215 - .L_214)
.L_214:
        /*000c*/ 	.word	0x00000000
        /*0010*/ 	.short	0x0005
        /*0012*/ 	.short	0x001c
        /*0014*/ 	.byte	0x00, 0xf0, 0x11, 0x00


	//----- nvinfo : EIATTR_KPARAM_INFO
	.align		4
.L_215:
        /*0018*/ 	.byte	0x04, 0x17
        /*001a*/ 	.short	(.L_217 - .L_216)
.L_216:
        /*001c*/ 	.word	0x00000000
        /*0020*/ 	.short	0x0004
        /*0022*/ 	.short	0x0018
        /*0024*/ 	.byte	0x00, 0xf0, 0x11, 0x00


	//----- nvinfo : EIATTR_KPARAM_INFO
	.align		4
.L_217:
        /*0028*/ 	.byte	0x04, 0x17
        /*002a*/ 	.short	(.L_219 - .L_218)
.L_218:
        /*002c*/ 	.word	0x00000000
        /*0030*/ 	.short	0x0003
        /*0032*/ 	.short	0x0010
        /*0034*/ 	.byte	0x00, 0xf5, 0x21, 0x00


	//----- nvinfo : EIATTR_KPARAM_INFO
	.align		4
.L_219:
        /*0038*/ 	.byte	0x04, 0x17
        /*003a*/ 	.short	(.L_221 - .L_220)
.L_220:
        /*003c*/ 	.word	0x00000000
        /*0040*/ 	.short	0x0002
        /*0042*/ 	.short	0x000c
        /*0044*/ 	.byte	0x00, 0xf0, 0x11, 0x00


	//----- nvinfo : EIATTR_KPARAM_INFO
	.align		4
.L_221:
        /*0048*/ 	.byte	0x04, 0x17
        /*004a*/ 	.short	(.L_223 - .L_222)
.L_222:
        /*004c*/ 	.word	0x00000000
        /*0050*/ 	.short	0x0001
        /*0052*/ 	.short	0x0008
        /*0054*/ 	.byte	0x00, 0xf0, 0x11, 0x00


	//----- nvinfo : EIATTR_KPARAM_INFO
	.align		4
.L_223:
        /*0058*/ 	.byte	0x04, 0x17
        /*005a*/ 	.short	(.L_225 - .L_224)
.L_224:
        /*005c*/ 	.word	0x00000000
        /*0060*/ 	.short	0x0000
        /*0062*/ 	.short	0x0000
        /*0064*/ 	.byte	0x00, 0xf5, 0x21, 0x00


	//----- nvinfo : EIATTR_SPARSE_MMA_MASK
	.align		4
.L_225:
        /*0068*/ 	.byte	0x03, 0x50
        /*006a*/ 	.short	0x0000


	//----- nvinfo : EIATTR_MAXREG_COUNT
	.align		4
        /*006c*/ 	.byte	0x03, 0x1b
        /*006e*/ 	.short	0x00ff


	//----- nvinfo : EIATTR_MERCURY_ISA_VERSION
	.align		4
        /*0070*/ 	.byte	0x03, 0x5f
        /*0072*/ 	.short	0x0101


	//----- nvinfo : EIATTR_VRC_CTA_INIT_COUNT
	.align		4
        /*0074*/ 	.byte	0x02, 0x4a
	.zero		1
	.zero		1


	//----- nvinfo : EIATTR_EXIT_INSTR_OFFSETS
	.align		4
        /*0078*/ 	.byte	0x04, 0x1c
        /*007a*/ 	.short	(.L_227 - .L_226)


	//   ....[0]....
.L_226:
        /*007c*/ 	.word	0x000000c0


	//   ....[1]....
        /*0080*/ 	.word	0x000002b0


	//----- nvinfo : EIATTR_CBANK_PARAM_SIZE
	.align		4
.L_227:
        /*0084*/ 	.byte	0x03, 0x19
        /*0086*/ 	.short	0x0020


	//----- nvinfo : EIATTR_PARAM_CBANK
	.align		4
        /*0088*/ 	.byte	0x04, 0x0a
        /*008a*/ 	.short	(.L_229 - .L_228)
	.align		4
.L_228:
        /*008c*/ 	.word	index@(.nv.constant0._Z14SobelKernelV3YPhiiPfii)
        /*0090*/ 	.short	0x0380
        /*0092*/ 	.short	0x0020


	//----- nvinfo : EIATTR_SW_WAR
	.align		4
.L_229:
        /*0094*/ 	.byte	0x04, 0x36
        /*0096*/ 	.short	(.L_231 - .L_230)
.L_230:
        /*0098*/ 	.word	0x00000008
.L_231:


//--------------------- .nv.info._Z13SobelKernelV2PhPfiiiiS0_ii --------------------------
	.section	.nv.info._Z13SobelKernelV2PhPfiiiiS0_ii,"",@"SHT_CUDA_INFO"
	.sectionflags	@""
	.align	4


	//----- nvinfo : EIATTR_CUDA_API_VERSION
	.align		4
        /*0000*/ 	.byte	0x04, 0x37
        /*0002*/ 	.short	(.L_233 - .L_232)
.L_232:
        /*0004*/ 	.word	0x00000082


	//----- nvinfo : EIATTR_KPARAM_INFO
	.align		4
.L_233:
        /*0008*/ 	.byte	0x04, 0x17
        /*000a*/ 	.short	(.L_235 - .L_234)
.L_234:
        /*000c*/ 	.word	0x00000000
        /*0010*/ 	.short	0x0008
        /*0012*/ 	.short	0x002c
        /*0014*/ 	.byte	0x00, 0xf0, 0x11, 0x00


	//----- nvinfo : EIATTR_KPARAM_INFO
	.align		4
.L_235:
        /*0018*/ 	.byte	0x04, 0x17
        /*001a*/ 	.short	(.L_237 - .L_236)
.L_236:
        /*001c*/ 	.word	0x00000000
        /*0020*/ 	.short	0x0007
        /*0022*/ 	.short	0x0028
        /*0024*/ 	.byte	0x00, 0xf0, 0x11, 0x00


	//----- nvinfo : EIATTR_KPARAM_INFO
	.align		4
.L_237:
        /*0028*/ 	.byte	0x04, 0x17
        /*002a*/ 	.short	(.L_239 - .L_238)
.L_238:
        /*002c*/ 	.word	0x00000000
        /*0030*/ 	.short	0x0006
        /*0032*/ 	.short	0x0020
        /*0034*/ 	.byte	0x00, 0xf5, 0x21, 0x00


	//----- nvinfo : EIATTR_KPARAM_INFO
	.align		4
.L_239:
        /*0038*/ 	.byte	0x04, 0x17
        /*003a*/ 	.short	(.L_241 - .L_240)
.L_240:
        /*003c*/ 	.word	0x00000000
        /*0040*/ 	.short	0x0005
        /*0042*/ 	.short	0x001c
        /*0044*/ 	.byte	0x00, 0xf0, 0x11, 0x00


	//----- nvinfo : EIATTR_KPARAM_INFO
	.align		4
.L_241:
        /*0048*/ 	.byte	0x04, 0x17
        /*004a*/ 	.short	(.L_243 - .L_242)
.L_242:
        /*004c*/ 	.word	0x00000000
        /*0050*/ 	.short	0x0004
        /*0052*/ 	.short	0x0018
        /*0054*/ 	.byte	0x00, 0xf0, 0x11, 0x00


	//----- nvinfo : EIATTR_KPARAM_INFO
	.align		4
.L_243:
        /*0058*/ 	.byte	0x04, 0x17
        /*005a*/ 	.short	(.L_245 - .L_244)
.L_244:
        /*005c*/ 	.word	0x00000000
        /*0060*/ 	.short	0x0003
        /*0062*/ 	.short	0x0014
        /*0064*/ 	.byte	0x00, 0xf0, 0x11, 0x00


	//----- nvinfo : EIATTR_KPARAM_INFO
	.align		4
.L_245:
        /*0068*/ 	.byte	0x04, 0x17
        /*006a*/ 	.short	(.L_247 - .L_246)
.L_246:
        /*006c*/ 	.word	0x00000000
        /*0070*/ 	.short	0x0002
        /*0072*/ 	.short	0x0010
        /*0074*/ 	.byte	0x00, 0xf0, 0x11, 0x00


	//----- nvinfo : EIATTR_KPARAM_INFO
	.align		4
.L_247:
        /*0078*/ 	.byte	0x04, 0x17
        /*007a*/ 	.short	(.L_249 - .L_248)
.L_248:
        /*007c*/ 	.word	0x00000000
        /*0080*/ 	.short	0x0001
        /*0082*/ 	.short	0x0008
        /*0084*/ 	.byte	0x00, 0xf5, 0x21, 0x00


	//----- nvinfo : EIATTR_KPARAM_INFO
	.align		4
.L_249:
        /*0088*/ 	.byte	0x04, 0x17
        /*008a*/ 	.short	(.L_251 - .L_250)
.L_250:
        /*008c*/ 	.word	0x00000000
        /*0090*/ 	.short	0x0000
        /*0092*/ 	.short	0x0000
        /*0094*/ 	.byte	0x00, 0xf5, 0x21, 0x00


	//----- nvinfo : EIATTR_SPARSE_MMA_MASK
	.align		4
.L_251:
        /*0098*/ 	.byte	0x03, 0x50
        /*009a*/ 	.short	0x0000


	//----- nvinfo : EIATTR_MAXREG_COUNT
	.align		4
        /*009c*/ 	.byte	0x03, 0x1b
        /*009e*/ 	.short	0x00ff


	//----- nvinfo : EIATTR_MERCURY_ISA_VERSION
	.align		4
        /*00a0*/ 	.byte	0x03, 0x5f
        /*00a2*/ 	.short	0x0101


	//----- nvinfo : EIATTR_VRC_CTA_INIT_COUNT
	.align		4
        /*00a4*/ 	.byte	0x02, 0x4a
	.zero		1
	.zero		1


	//----- nvinfo : EIATTR_EXIT_INSTR_OFFSETS
	.align		4
        /*00a8*/ 	.byte	0x04, 0x1c
        /*00aa*/ 	.short	(.L_253 - .L_252)


	//   ....[0]....
.L_252:
        /*00ac*/ 	.word	0x000000c0


	//   ....[1]....
        /*00b0*/ 	.word	0x00000a40


	//----- nvinfo : EIATTR_CBANK_PARAM_SIZE
	.align		4
.L_253:
        /*00b4*/ 	.byte	0x03, 0x19
        /*00b6*/ 	.short	0x0030


	//----- nvinfo : EIATTR_PARAM_CBANK
	.align		4
        /*00b8*/ 	.byte	0x04, 0x0a
        /*00ba*/ 	.short	(.L_255 - .L_254)
	.align		4
.L_254:
        /*00bc*/ 	.word	index@(.nv.constant0._Z13SobelKernelV2PhPfiiiiS0_ii)
        /*00c0*/ 	.short	0x0380
        /*00c2*/ 	.short	0x0030


	//----- nvinfo : EIATTR_SW_WAR
	.align		4
.L_255:
        /*00c4*/ 	.byte	0x04, 0x36
        /*00c6*/ 	.short	(.L_257 - .L_256)
.L_256:
        /*00c8*/ 	.word	0x00000008
.L_257:


//--------------------- .nv.info._Z13SobelKernelV1PhPfiiiiS0_ii --------------------------
	.section	.nv.info._Z13SobelKernelV1PhPfiiiiS0_ii,"",@"SHT_CUDA_INFO"
	.sectionflags	@""
	.align	4


	//----- nvinfo : EIATTR_CUDA_API_VERSION
	.align		4
        /*0000*/ 	.byte	0x04, 0x37
        /*0002*/ 	.short	(.L_259 - .L_258)
.L_258:
        /*0004*/ 	.word	0x00000082


	//----- nvinfo : EIATTR_KPARAM_INFO
	.align		4
.L_259:
        /*0008*/ 	.byte	0x04, 0x17
        /*000a*/ 	.short	(.L_261 - .L_260)
.L_260:
        /*000c*/ 	.word	0x00000000
        /*0010*/ 	.short	0x0008
        /*0012*/ 	.short	0x002c
        /*0014*/ 	.byte	0x00, 0xf0, 0x11, 0x00


	//----- nvinfo : EIATTR_KPARAM_INFO
	.align		4
.L_261:
        /*0018*/ 	.byte	0x04, 0x17
        /*001a*/ 	.short	(.L_263 - .L_262)
.L_262:
        /*001c*/ 	.word	0x00000000
        /*0020*/ 	.short	0x0007
        /*0022*/ 	.short	0x0028
        /*0024*/ 	.byte	0x00, 0xf0, 0x11, 0x00


	//----- nvinfo : EIATTR_KPARAM_INFO
	.align		4
.L_263:
        /*0028*/ 	.byte	0x04, 0x17
        /*002a*/ 	.short	(.L_265 - .L_264)
.L_264:
        /*002c*/ 	.word	0x00000000
        /*0030*/ 	.short	0x0006
        /*0032*/ 	.short	0x0020
        /*0034*/ 	.byte	0x00, 0xf5, 0x21, 0x00


	//----- nvinfo : EIATTR_KPARAM_INFO
	.align		4
.L_265:
        /*0038*/ 	.byte	0x04, 0x17
        /*003a*/ 	.short	(.L_267 - .L_266)
.L_266:
        /*003c*/ 	.word	0x00000000
        /*0040*/ 	.short	0x0005
        /*0042*/ 	.short	0x001c
        /*0044*/ 	.byte	0x00, 0xf0, 0x11, 0x00


	//----- nvinfo : EIATTR_KPARAM_INFO
	.align		4
.L_267:
        /*0048*/ 	.byte	0x04, 0x17
        /*004a*/ 	.short	(.L_269 - .L_268)
.L_268:
        /*004c*/ 	.word	0x00000000
        /*0050*/ 	.short	0x0004
        /*0052*/ 	.short	0x0018
        /*0054*/ 	.byte	0x00, 0xf0, 0x11, 0x00


	//----- nvinfo : EIATTR_KPARAM_INFO
	.align		4
.L_269:
        /*0058*/ 	.byte	0x04, 0x17
        /*005a*/ 	.short	(.L_271 - .L_270)
.L_270:
        /*005c*/ 	.word	0x00000000
        /*0060*/ 	.short	0x0003
        /*0062*/ 	.short	0x0014
        /*0064*/ 	.byte	0x00, 0xf0, 0x11, 0x00


	//----- nvinfo : EIATTR_KPARAM_INFO
	.align		4
.L_271:
        /*0068*/ 	.byte	0x04, 0x17
        /*006a*/ 	.short	(.L_273 - .L_272)
.L_272:
        /*006c*/ 	.word	0x00000000
        /*0070*/ 	.short	0x0002
        /*0072*/ 	.short	0x0010
        /*0074*/ 	.byte	0x00, 0xf0, 0x11, 0x00


	//----- nvinfo : EIATTR_KPARAM_INFO
	.align		4
.L_273:
        /*0078*/ 	.byte	0x04, 0x17
        /*007a*/ 	.short	(.L_275 - .L_274)
.L_274:
        /*007c*/ 	.word	0x00000000
        /*0080*/ 	.short	0x0001
        /*0082*/ 	.short	0x0008
        /*0084*/ 	.byte	0x00, 0xf5, 0x21, 0x00


	//----- nvinfo : EIATTR_KPARAM_INFO
	.align		4
.L_275:
        /*0088*/ 	.byte	0x04, 0x17
        /*008a*/ 	.short	(.L_277 - .L_276)
.L_276:
        /*008c*/ 	.word	0x00000000
        /*0090*/ 	.short	0x0000
        /*0092*/ 	.short	0x0000
        /*0094*/ 	.byte	0x00, 0xf5, 0x21, 0x00


	//----- nvinfo : EIATTR_SPARSE_MMA_MASK
	.align		4
.L_277:
        /*0098*/ 	.byte	0x03, 0x50
        /*009a*/ 	.short	0x0000


	//----- nvinfo : EIATTR_MAXREG_COUNT
	.align		4
        /*009c*/ 	.byte	0x03, 0x1b
        /*009e*/ 	.short	0x00ff


	//----- nvinfo : EIATTR_MERCURY_ISA_VERSION
	.align		4
        /*00a0*/ 	.byte	0x03, 0x5f
        /*00a2*/ 	.short	0x0101


	//----- nvinfo : EIATTR_VRC_CTA_INIT_COUNT
	.align		4
        /*00a4*/ 	.byte	0x02, 0x4a
	.zero		1
	.zero		1


	//----- nvinfo : EIATTR_EXIT_INSTR_OFFSETS
	.align		4
        /*00a8*/ 	.byte	0x04, 0x1c
        /*00aa*/ 	.short	(.L_279 - .L_278)


	//   ....[0]....
.L_278:
        /*00ac*/ 	.word	0x000000e0


	//   ....[1]....
        /*00b0*/ 	.word	0x00000130


	//   ....[2]....
        /*00b4*/ 	.word	0x00000b20


	//----- nvinfo : EIATTR_CBANK_PARAM_SIZE
	.align		4
.L_279:
        /*00b8*/ 	.byte	0x03, 0x19
        /*00ba*/ 	.short	0x0030


	//----- nvinfo : EIATTR_PARAM_CBANK
	.align		4
        /*00bc*/ 	.byte	0x04, 0x0a
        /*00be*/ 	.short	(.L_281 - .L_280)
	.align		4
.L_280:
        /*00c0*/ 	.word	index@(.nv.constant0._Z13SobelKernelV1PhPfiiiiS0_ii)
        /*00c4*/ 	.short	0x0380
        /*00c6*/ 	.short	0x0030


	//----- nvinfo : EIATTR_SW_WAR
	.align		4
.L_281:
        /*00c8*/ 	.byte	0x04, 0x36
        /*00ca*/ 	.short	(.L_283 - .L_282)
.L_282:
        /*00cc*/ 	.word	0x00000008
.L_283:


//--------------------- .nv.callgraph             --------------------------
	.section	.nv.callgraph,"",@"SHT_CUDA_CALLGRAPH"
	.align	4
	.sectionentsize	8
	.align		4
        /*0000*/ 	.word	0x00000000
	.align		4
        /*0004*/ 	.word	0xffffffff
	.align		4
        /*0008*/ 	.word	0x00000000
	.align		4
        /*000c*/ 	.word	0xfffffffe
	.align		4
        /*0010*/ 	.word	0x00000000
	.align		4
        /*0014*/ 	.word	0xfffffffd
	.align		4
        /*0018*/ 	.word	0x00000000
	.align		4
        /*001c*/ 	.word	0xfffffffc


//--------------------- .text._Z14SobelKernelV6XPhiiPfii --------------------------
	.section	.text._Z14SobelKernelV6XPhiiPfii,"ax",@progbits
	.align	128
        .global         _Z14SobelKernelV6XPhiiPfii
        .type           _Z14SobelKernelV6XPhiiPfii,@function
        .size           _Z14SobelKernelV6XPhiiPfii,(.L_x_61 - _Z14SobelKernelV6XPhiiPfii)
        .other          _Z14SobelKernelV6XPhiiPfii,@"STO_CUDA_ENTRY STV_DEFAULT"
_Z14SobelKernelV6XPhiiPfii:
.text._Z14SobelKernelV6XPhiiPfii:
[----:B------:R-:W-:Y:S01]  /*0000*/  LDC R1, c[0x0][0x37c] ;  /* 0x0000df00ff017b82 */ /* 0x000fe20000000800 */
[----:B------:R-:W0:Y:S07]  /*0010*/  S2R R6, SR_TID.Y ;  /* 0x0000000000067919 */ /* 0x000e2e0000002200 */
[----:B------:R-:W1:Y:S01]  /*0020*/  S2UR UR4, SR_CTAID.X ;  /* 0x00000000000479c3 */ /* 0x000e620000002500 */
[----:B------:R-:W2:Y:S01]  /*0030*/  LDCU.64 UR8, c[0x0][0x398] ;  /* 0x00007300ff0877ac */ /* 0x000ea20008000a00 */
[----:B------:R-:W3:Y:S06]  /*0040*/  S2R R0, SR_TID.X ;  /* 0x0000000000007919 */ /* 0x000eec0000002100 */
[----:B------:R-:W4:Y:S01]  /*0050*/  LDC R2, c[0x0][0x364] ;  /* 0x0000d900ff027b82 */ /* 0x000f220000000800 */
[----:B------:R-:W1:Y:S07]  /*0060*/  LDCU UR5, c[0x0][0x360] ;  /* 0x00006c00ff0577ac */ /* 0x000e6e0008000800 */
[----:B------:R-:W4:Y:S08]  /*0070*/  S2UR UR6, SR_CTAID.Y ;  /* 0x00000000000679c3 */ /* 0x000f300000002600 */
[----:B------:R-:W5:Y:S01]  /*0080*/  LDC.64 R12, c[0x0][0x388] ;  /* 0x0000e200ff0c7b82 */ /* 0x000f620000000a00 */
[----:B-1----:R-:W-:Y:S01]  /*0090*/  UIMAD UR4, UR4, UR5, URZ ;  /* 0x00000005040472a4 */ /* 0x002fe2000f8e02ff */
[----:B0-----:R-:W-:-:S05]  /*00a0*/  IMAD.SHL.U32 R11, R6, 0x4, RZ ;  /* 0x00000004060b7824 */ /* 0x001fca00078e00ff */
[C---:B---3--:R-:W-:Y:S01]  /*00b0*/  VIADD R4, R0.reuse, UR4 ;  /* 0x0000000400047c36 */ /* 0x048fe20008000000 */
[----:B------:R-:W-:Y:S01]  /*00c0*/  ISETP.NE.AND P5, PT, R0, 0x1f, PT ;  /* 0x0000001f0000780c */ /* 0x000fe20003fa5270 */
[----:B----4-:R-:W-:Y:S01]  /*00d0*/  IMAD R2, R2, UR6, RZ ;  /* 0x0000000602027c24 */ /* 0x010fe2000f8e02ff */
[----:B------:R-:W0:Y:S03]  /*00e0*/  LDCU.64 UR6, c[0x0][0x358] ;  /* 0x00006b00ff0677ac */ /* 0x000e260008000a00 */
[----:B------:R-:W-:Y:S01]  /*00f0*/  IMAD R3, R2, 0x4, R11 ;  /* 0x0000000402037824 */ /* 0x000fe200078e020b */
[----:B-----5:R-:W-:-:S07]  /*0100*/  ISETP.GE.AND P0, PT, R4, R13, PT ;  /* 0x0000000d0400720c */ /* 0x020fce0003f06270 */
[----:B------:R-:W1:Y:S01]  /*0110*/  @!P5 LDC.64 R16, c[0x0][0x380] ;  /* 0x0000e000ff10db82 */ /* 0x000e620000000a00 */
[C---:B------:R-:W-:Y:S01]  /*0120*/  IADD3 R5, PT, PT, R3.reuse, 0x1, RZ ;  /* 0x0000000103057810 */ /* 0x040fe20007ffe0ff */
[C---:B------:R-:W-:Y:S01]  /*0130*/  VIADD R7, R3.reuse, 0x2 ;  /* 0x0000000203077836 */ /* 0x040fe20000000000 */
[CC--:B------:R-:W-:Y:S01]  /*0140*/  ISETP.GE.OR P1, PT, R3.reuse, R12.reuse, P0 ;  /* 0x0000000c0300720c */ /* 0x0c0fe20000726670 */
[----:B------:R-:W-:Y:S01]  /*0150*/  @!P5 IMAD R10, R3, R13, UR4 ;  /* 0x00000004030ade24 */ /* 0x000fe2000f8e020d */
[-C--:B------:R-:W-:Y:S01]  /*0160*/  ISETP.GE.OR P2, PT, R5, R12.reuse, P0 ;  /* 0x0000000c0500720c */ /* 0x080fe20000746670 */
[----:B------:R-:W-:Y:S01]  /*0170*/  VIADD R9, R3, 0x3 ;  /* 0x0000000303097836 */ /* 0x000fe20000000000 */
[-C--:B------:R-:W-:Y:S01]  /*0180*/  ISETP.GE.OR P3, PT, R7, R12.reuse, P0 ;  /* 0x0000000c0700720c */ /* 0x080fe20000766670 */
[----:B------:R-:W3:Y:S03]  /*0190*/  @!P5 LDC.64 R18, c[0x0][0x380] ;  /* 0x0000e000ff12db82 */ /* 0x000ee60000000a00 */
[----:B------:R-:W-:-:S05]  /*01a0*/  ISETP.GE.OR P0, PT, R9, R12, P0 ;  /* 0x0000000c0900720c */ /* 0x000fca0000706670 */
[----:B------:R-:W4:Y:S01]  /*01b0*/  @!P1 LDC.64 R14, c[0x0][0x380] ;  /* 0x0000e000ff0e9b82 */ /* 0x000f220000000a00 */
[----:B------:R-:W-:-:S07]  /*01c0*/  @!P1 IMAD R8, R3, R13, R4 ;  /* 0x0000000d03089224 */ /* 0x000fce00078e0204 */
[----:B------:R-:W5:Y:S01]  /*01d0*/  @!P2 LDC.64 R20, c[0x0][0x380] ;  /* 0x0000e000ff14ab82 */ /* 0x000f620000000a00 */
[----:B-1----:R-:W-:Y:S01]  /*01e0*/  @!P5 IADD3 R26, P6, PT, R10, R16, RZ ;  /* 0x000000100a1ad210 */ /* 0x002fe20007fde0ff */
[----:B------:R-:W-:-:S03]  /*01f0*/  @!P5 IMAD R16, R5, R13, UR4 ;  /* 0x000000040510de24 */ /* 0x000fc6000f8e020d */
[----:B------:R-:W-:Y:S01]  /*0200*/  @!P5 LEA.HI.X.SX32 R27, R10, R17, 0x1, P6 ;  /* 0x000000110a1bd211 */ /* 0x000fe200030f0eff */
[----:B------:R-:W-:Y:S02]  /*0210*/  @!P2 IMAD R17, R5, R13, R4 ;  /* 0x0000000d0511a224 */ /* 0x000fe400078e0204 */
[----:B------:R-:W1:Y:S01]  /*0220*/  @!P3 LDC.64 R22, c[0x0][0x380] ;  /* 0x0000e000ff16bb82 */ /* 0x000e620000000a00 */
[C---:B----4-:R-:W-:Y:S01]  /*0230*/  @!P1 IADD3 R24, P4, PT, R8.reuse, R14, RZ ;  /* 0x0000000e08189210 */ /* 0x050fe20007f9e0ff */
[----:B0-----:R-:W4:Y:S03]  /*0240*/  @!P5 LDG.E.U8 R12, desc[UR6][R26.64+0x20] ;  /* 0x000020061a0cd981 */ /* 0x001f26000c1e1100 */
[----:B------:R-:W-:Y:S01]  /*0250*/  @!P1 LEA.HI.X.SX32 R25, R8, R15, 0x1, P4 ;  /* 0x0000000f08199211 */ /* 0x000fe200020f0eff */
[----:B------:R-:W2:Y:S02]  /*0260*/  @!P5 LDG.E.U8 R10, desc[UR6][R26.64+0x21] ;  /* 0x000021061a0ad981 */ /* 0x000ea4000c1e1100 */
[----:B------:R-:W0:Y:S01]  /*0270*/  @!P5 LDC.64 R14, c[0x0][0x380] ;  /* 0x0000e000ff0edb82 */ /* 0x000e220000000a00 */
[----:B---3--:R-:W-:-:S02]  /*0280*/  @!P5 IADD3 R28, P6, PT, R16, R18, RZ ;  /* 0x00000012101cd210 */ /* 0x008fc40007fde0ff */
[C---:B-----5:R-:W-:Y:S01]  /*0290*/  @!P2 IADD3 R20, P4, PT, R17.reuse, R20, RZ ;  /* 0x000000141114a210 */ /* 0x060fe20007f9e0ff */
[----:B------:R3:W5:Y:S01]  /*02a0*/  @!P1 LDG.E.U8 R8, desc[UR6][R24.64] ;  /* 0x0000000618089981 */ /* 0x000762000c1e1100 */
[----:B------:R-:W-:Y:S02]  /*02b0*/  @!P5 LEA.HI.X.SX32 R29, R16, R19, 0x1, P6 ;  /* 0x00000013101dd211 */ /* 0x000fe400030f0eff */
[----:B------:R-:W-:Y:S01]  /*02c0*/  @!P2 LEA.HI.X.SX32 R21, R17, R21, 0x1, P4 ;  /* 0x000000151115a211 */ /* 0x000fe200020f0eff */
[----:B------:R-:W0:Y:S04]  /*02d0*/  @!P0 LDC.64 R18, c[0x0][0x380] ;  /* 0x0000e000ff128b82 */ /* 0x000e280000000a00 */
[----:B------:R-:W5:Y:S01]  /*02e0*/  @!P2 LDG.E.U8 R20, desc[UR6][R20.64] ;  /* 0x000000061414a981 */ /* 0x000f62000c1e1100 */
[----:B---3--:R-:W-:-:S03]  /*02f0*/  @!P3 IMAD R25, R7, R13, R4 ;  /* 0x0000000d0719b224 */ /* 0x008fc600078e0204 */
[----:B------:R-:W3:Y:S02]  /*0300*/  @!P5 LDC.64 R16, c[0x0][0x380] ;  /* 0x0000e000ff10db82 */ /* 0x000ee40000000a00 */
[C---:B-1----:R-:W-:Y:S02]  /*0310*/  @!P3 IADD3 R24, P4, PT, R25.reuse, R22, RZ ;  /* 0x000000161918b210 */ /* 0x042fe40007f9e0ff */
[----:B------:R-:W5:Y:S02]  /*0320*/  @!P5 LDG.E.U8 R22, desc[UR6][R28.64+0x20] ;  /* 0x000020061c16d981 */ /* 0x000f64000c1e1100 */
[----:B------:R-:W-:Y:S01]  /*0330*/  @!P3 LEA.HI.X.SX32 R25, R25, R23, 0x1, P4 ;  /* 0x000000171919b211 */ /* 0x000fe200020f0eff */
[----:B------:R-:W-:Y:S01]  /*0340*/  @!P5 IMAD R23, R7, R13, UR4 ;  /* 0x000000040717de24 */ /* 0x000fe2000f8e020d */
[----:B------:R-:W5:Y:S04]  /*0350*/  @!P5 LDG.E.U8 R21, desc[UR6][R28.64+0x21] ;  /* 0x000021061c15d981 */ /* 0x000f68000c1e1100 */
[----:B0-----:R-:W-:-:S02]  /*0360*/  @!P5 IADD3 R26, P4, PT, R23, R14, RZ ;  /* 0x0000000e171ad210 */ /* 0x001fc40007f9e0ff */
[----:B------:R-:W5:Y:S02]  /*0370*/  @!P3 LDG.E.U8 R14, desc[UR6][R24.64] ;  /* 0x00000006180eb981 */ /* 0x000f64000c1e1100 */
[----:B------:R-:W-:Y:S01]  /*0380*/  @!P5 LEA.HI.X.SX32 R27, R23, R15, 0x1, P4 ;  /* 0x0000000f171bd211 */ /* 0x000fe200020f0eff */
[CC--:B------:R-:W-:Y:S02]  /*0390*/  @!P5 IMAD R23, R9.reuse, R13.reuse, UR4 ;  /* 0x000000040917de24 */ /* 0x0c0fe4000f8e020d */
[----:B------:R-:W-:Y:S02]  /*03a0*/  @!P0 IMAD R15, R9, R13, R4 ;  /* 0x0000000d090f8224 */ /* 0x000fe400078e0204 */
[----:B------:R-:W5:Y:S01]  /*03b0*/  @!P5 LDG.E.U8 R28, desc[UR6][R26.64+0x20] ;  /* 0x000020061a1cd981 */ /* 0x000f62000c1e1100 */
[----:B---3--:R-:W-:Y:S02]  /*03c0*/  @!P5 IADD3 R16, P6, PT, R23, R16, RZ ;  /* 0x000000101710d210 */ /* 0x008fe40007fde0ff */
[----:B------:R-:W-:-:S02]  /*03d0*/  @!P0 IADD3 R18, P4, PT, R15, R18, RZ ;  /* 0x000000120f128210 */ /* 0x000fc40007f9e0ff */
[----:B------:R-:W-:Y:S02]  /*03e0*/  @!P5 LEA.HI.X.SX32 R17, R23, R17, 0x1, P6 ;  /* 0x000000111711d211 */ /* 0x000fe400030f0eff */
[----:B------:R-:W-:Y:S01]  /*03f0*/  @!P0 LEA.HI.X.SX32 R19, R15, R19, 0x1, P4 ;  /* 0x000000130f138211 */ /* 0x000fe200020f0eff */
[----:B------:R-:W3:Y:S04]  /*0400*/  @!P5 LDG.E.U8 R26, desc[UR6][R26.64+0x21] ;  /* 0x000021061a1ad981 */ /* 0x000ee8000c1e1100 */
[----:B------:R-:W3:Y:S04]  /*0410*/  @!P5 LDG.E.U8 R25, desc[UR6][R16.64+0x20] ;  /* 0x000020061019d981 */ /* 0x000ee8000c1e1100 */
[----:B------:R0:W3:Y:S04]  /*0420*/  @!P0 LDG.E.U8 R18, desc[UR6][R18.64] ;  /* 0x0000000612128981 */ /* 0x0000e8000c1e1100 */
[----:B------:R4:W3:Y:S01]  /*0430*/  @!P5 LDG.E.U8 R24, desc[UR6][R16.64+0x21] ;  /* 0x000021061018d981 */ /* 0x0008e2000c1e1100 */
[----:B------:R-:W1:Y:S01]  /*0440*/  S2R R23, SR_CgaCtaId ;  /* 0x0000000000177919 */ /* 0x000e620000008800 */
[----:B------:R-:W-:-:S02]  /*0450*/  MOV R15, 0x400 ;  /* 0x00000400000f7802 */ /* 0x000fc40000000f00 */
[----:B------:R-:W-:Y:S02]  /*0460*/  ISETP.NE.AND P6, PT, R6, 0x7, PT ;  /* 0x000000070600780c */ /* 0x000fe40003fc5270 */
[----:B-1----:R-:W-:-:S04]  /*0470*/  LEA R15, R23, R15, 0x18 ;  /* 0x0000000f170f7211 */ /* 0x002fc800078ec0ff */
[----:B0-----:R-:W-:Y:S01]  /*0480*/  LEA R19, R0, R15, 0x2 ;  /* 0x0000000f00137211 */ /* 0x001fe200078e10ff */
[----:B------:R-:W-:Y:S01]  /*0490*/  IMAD R27, R11, 0x88, R15 ;  /* 0x000000880b1b7824 */ /* 0x000fe200078e020f */
[----:B------:R-:W-:Y:S01]  /*04a0*/  BSSY.RECONVERGENT B0, `(.L_x_0) ;  /* 0x0000039000007945 */ /* 0x000fe20003800200 */
[----:B----4-:R-:W-:Y:S02]  /*04b0*/  @!P5 I2FP.F32.U32 R16, R12 ;  /* 0x0000000c0010d245 */ /* 0x010fe40000201000 */
[----:B--2---:R-:W-:Y:S02]  /*04c0*/  @!P5 I2FP.F32.U32 R17, R10 ;  /* 0x0000000a0011d245 */ /* 0x004fe40000201000 */
[----:B-----5:R-:W-:Y:S01]  /*04d0*/  @!P1 I2FP.F32.U32 R29, R8 ;  /* 0x00000008001d9245 */ /* 0x020fe20000201000 */
[----:B------:R-:W-:-:S05]  /*04e0*/  IMAD R8, R6, 0x220, R19 ;  /* 0x0000022006087824 */ /* 0x000fca00078e0213 */
[----:B------:R-:W-:Y:S01]  /*04f0*/  @!P1 STS [R8], R29 ;  /* 0x0000001d08009388 */ /* 0x000fe20000000800 */
[----:B------:R-:W-:-:S03]  /*0500*/  @!P2 I2FP.F32.U32 R20, R20 ;  /* 0x000000140014a245 */ /* 0x000fc60000201000 */
[----:B------:R0:W-:Y:S01]  /*0510*/  @!P5 STS.64 [R27+0x80], R16 ;  /* 0x000080101b00d388 */ /* 0x0001e20000000a00 */
[----:B------:R-:W-:Y:S02]  /*0520*/  @!P5 I2FP.F32.U32 R22, R22 ;  /* 0x000000160016d245 */ /* 0x000fe40000201000 */
[----:B------:R-:W-:Y:S01]  /*0530*/  @!P5 I2FP.F32.U32 R23, R21 ;  /* 0x000000150017d245 */ /* 0x000fe20000201000 */
[----:B------:R1:W-:Y:S01]  /*0540*/  @!P2 STS [R8+0x88], R20 ;  /* 0x000088140800a388 */ /* 0x0003e20000000800 */
[----:B------:R-:W-:-:S03]  /*0550*/  @!P3 I2FP.F32.U32 R21, R14 ;  /* 0x0000000e0015b245 */ /* 0x000fc60000201000 */
[----:B------:R1:W-:Y:S01]  /*0560*/  @!P5 STS.64 [R27+0x108], R22 ;  /* 0x000108161b00d388 */ /* 0x0003e20000000a00 */
[----:B------:R-:W-:-:S03]  /*0570*/  @!P5 I2FP.F32.U32 R10, R28 ;  /* 0x0000001c000ad245 */ /* 0x000fc60000201000 */
[----:B------:R1:W-:Y:S01]  /*0580*/  @!P3 STS [R8+0x110], R21 ;  /* 0x000110150800b388 */ /* 0x0003e20000000800 */
[----:B---3--:R-:W-:Y:S02]  /*0590*/  @!P5 I2FP.F32.U32 R11, R26 ;  /* 0x0000001a000bd245 */ /* 0x008fe40000201000 */
[----:B0-----:R-:W-:Y:S02]  /*05a0*/  @!P5 I2FP.F32.U32 R16, R25 ;  /* 0x000000190010d245 */ /* 0x001fe40000201000 */
[----:B------:R-:W-:Y:S01]  /*05b0*/  @!P0 I2FP.F32.U32 R25, R18 ;  /* 0x0000001200198245 */ /* 0x000fe20000201000 */
[----:B------:R1:W-:Y:S01]  /*05c0*/  @!P5 STS.64 [R27+0x190], R10 ;  /* 0x0001900a1b00d388 */ /* 0x0003e20000000a00 */
[----:B------:R-:W-:-:S03]  /*05d0*/  @!P5 I2FP.F32.U32 R17, R24 ;  /* 0x000000180011d245 */ /* 0x000fc60000201000 */
[----:B------:R1:W-:Y:S04]  /*05e0*/  @!P0 STS [R8+0x198], R25 ;  /* 0x0001981908008388 */ /* 0x0003e80000000800 */
[----:B------:R1:W-:Y:S01]  /*05f0*/  @!P5 STS.64 [R27+0x218], R16 ;  /* 0x000218101b00d388 */ /* 0x0003e20000000a00 */
[----:B------:R-:W-:-:S04]  /*0600*/  ISETP.GE.AND P1, PT, R4, UR9, PT ;  /* 0x0000000904007c0c */ /* 0x000fc8000bf26270 */
[----:B------:R-:W-:Y:S02]  /*0610*/  ISETP.GE.OR P4, PT, R3, UR8, P1 ;  /* 0x0000000803007c0c */ /* 0x000fe40008f86670 */
[----:B------:R-:W-:Y:S02]  /*0620*/  ISETP.GE.OR P3, PT, R5, UR8, P1 ;  /* 0x0000000805007c0c */ /* 0x000fe40008f66670 */
[----:B------:R-:W-:Y:S02]  /*0630*/  ISETP.GE.OR P2, PT, R7, UR8, P1 ;  /* 0x0000000807007c0c */ /* 0x000fe40008f46670 */
[----:B------:R-:W-:Y:S01]  /*0640*/  ISETP.GE.OR P1, PT, R9, UR8, P1 ;  /* 0x0000000809007c0c */ /* 0x000fe20008f26670 */
[----:B-1----:R-:W-:-:S12]  /*0650*/  @P6 BRA `(.L_x_1) ;  /* 0x0000000000746947 */ /* 0x002fd80003800000 */
[----:B------:R-:W0:Y:S01]  /*0660*/  LDCU.64 UR10, c[0x0][0x380] ;  /* 0x00007000ff0a77ac */ /* 0x000e220008000a00 */
[----:B------:R-:W-:Y:S02]  /*0670*/  LEA R2, R2, 0x20, 0x2 ;  /* 0x0000002002027811 */ /* 0x000fe400078e10ff */
[----:B------:R-:W-:-:S03]  /*0680*/  SHF.R.S32.HI R23, RZ, 0x1f, R13 ;  /* 0x0000001fff177819 */ /* 0x000fc6000001140d */
[CC--:B------:R-:W-:Y:S02]  /*0690*/  IMAD R6, R2.reuse, R13.reuse, R4 ;  /* 0x0000000d02067224 */ /* 0x0c0fe400078e0204 */
[----:B------:R-:W-:-:S03]  /*06a0*/  IMAD R2, R2, R13, UR4 ;  /* 0x0000000402027e24 */ /* 0x000fc6000f8e020d */
[----:B0-----:R-:W-:Y:S02]  /*06b0*/  IADD3 R10, P6, PT, R6, UR10, RZ ;  /* 0x0000000a060a7c10 */ /* 0x001fe4000ffde0ff */
[----:B------:R-:W-:Y:S02]  /*06c0*/  @!P5 IADD3 R16, P0, PT, R2, UR10, RZ ;  /* 0x0000000a0210dc10 */ /* 0x000fe4000ff1e0ff */
[----:B------:R-:W-:Y:S02]  /*06d0*/  LEA.HI.X.SX32 R11, R6, UR11, 0x1, P6 ;  /* 0x0000000b060b7c11 */ /* 0x000fe4000b0f0eff */
[-C--:B------:R-:W-:Y:S02]  /*06e0*/  IADD3 R20, P6, PT, R10, R13.reuse, RZ ;  /* 0x0000000d0a147210 */ /* 0x080fe40007fde0ff */
[----:B------:R-:W-:Y:S01]  /*06f0*/  @!P5 LEA.HI.X.SX32 R17, R2, UR11, 0x1, P0 ;  /* 0x0000000b0211dc11 */ /* 0x000fe200080f0eff */
[----:B------:R-:W2:Y:S01]  /*0700*/  LDG.E.U8 R10, desc[UR6][R10.64] ;  /* 0x000000060a0a7981 */ /* 0x000ea2000c1e1100 */
[----:B------:R-:W-:Y:S01]  /*0710*/  @!P5 IADD3 R12, P0, PT, R16, R13, RZ ;  /* 0x0000000d100cd210 */ /* 0x000fe20007f1e0ff */
[----:B------:R-:W-:-:S02]  /*0720*/  IMAD.X R21, R23, 0x1, R11, P6 ;  /* 0x0000000117157824 */ /* 0x000fc400030e060b */
[----:B------:R-:W3:Y:S02]  /*0730*/  @!P5 LDG.E.U8 R22, desc[UR6][R16.64+0x20] ;  /* 0x000020061016d981 */ /* 0x000ee4000c1e1100 */
[----:B------:R-:W-:Y:S02]  /*0740*/  @!P5 IMAD.X R13, R23, 0x1, R17, P0 ;  /* 0x00000001170dd824 */ /* 0x000fe400000e0611 */
[----:B------:R-:W4:Y:S04]  /*0750*/  LDG.E.U8 R20, desc[UR6][R20.64] ;  /* 0x0000000614147981 */ /* 0x000f28000c1e1100 */
[----:B------:R-:W5:Y:S04]  /*0760*/  @!P5 LDG.E.U8 R23, desc[UR6][R16.64+0x21] ;  /* 0x000021061017d981 */ /* 0x000f68000c1e1100 */
[----:B------:R-:W5:Y:S04]  /*0770*/  @!P5 LDG.E.U8 R8, desc[UR6][R12.64+0x20] ;  /* 0x000020060c08d981 */ /* 0x000f68000c1e1100 */
[----:B------:R-:W5:Y:S01]  /*0780*/  @!P5 LDG.E.U8 R25, desc[UR6][R12.64+0x21] ;  /* 0x000021060c19d981 */ /* 0x000f62000c1e1100 */
[----:B--2---:R-:W-:-:S02]  /*0790*/  I2FP.F32.U32 R2, R10 ;  /* 0x0000000a00027245 */ /* 0x004fc40000201000 */
[----:B---3--:R-:W-:Y:S02]  /*07a0*/  @!P5 I2FP.F32.U32 R22, R22 ;  /* 0x000000160016d245 */ /* 0x008fe40000201000 */
[----:B----4-:R-:W-:Y:S02]  /*07b0*/  I2FP.F32.U32 R6, R20 ;  /* 0x0000001400067245 */ /* 0x010fe40000201000 */
[----:B-----5:R-:W-:Y:S02]  /*07c0*/  @!P5 I2FP.F32.U32 R23, R23 ;  /* 0x000000170017d245 */ /* 0x020fe40000201000 */
[----:B------:R-:W-:Y:S02]  /*07d0*/  @!P5 I2FP.F32.U32 R24, R8 ;  /* 0x000000080018d245 */ /* 0x000fe40000201000 */
[----:B------:R-:W-:Y:S01]  /*07e0*/  @!P5 I2FP.F32.U32 R25, R25 ;  /* 0x000000190019d245 */ /* 0x000fe20000201000 */
[----:B------:R0:W-:Y:S04]  /*07f0*/  STS [R19+0x1100], R2 ;  /* 0x0011000213007388 */ /* 0x0001e80000000800 */
[----:B------:R0:W-:Y:S04]  /*0800*/  STS [R19+0x1188], R6 ;  /* 0x0011880613007388 */ /* 0x0001e80000000800 */
[----:B------:R0:W-:Y:S04]  /*0810*/  @!P5 STS.64 [R15+0x1180], R22 ;  /* 0x001180160f00d388 */ /* 0x0001e80000000a00 */
[----:B------:R0:W-:Y:S02]  /*0820*/  @!P5 STS.64 [R15+0x1208], R24 ;  /* 0x001208180f00d388 */ /* 0x0001e40000000a00 */
.L_x_1:
[----:B------:R-:W-:Y:S05]  /*0830*/  BSYNC.RECONVERGENT B0 ;  /* 0x0000000000007941 */ /* 0x000fea0003800200 */
.L_x_0:
[----:B------:R-:W-:Y:S06]  /*0840*/  BAR.SYNC.DEFER_BLOCKING 0x0 ;  /* 0x0000000000007b1d */ /* 0x000fec0000010000 */
[----:B------:R-:W-:Y:S04]  /*0850*/  BSSY.RECONVERGENT B0, `(.L_x_2) ;  /* 0x0000014000007945 */ /* 0x000fe80003800200 */
[----:B------:R-:W-:Y:S05]  /*0860*/  @P4 BRA `(.L_x_3) ;  /* 0x0000000000484947 */ /* 0x000fea0003800000 */
[----:B0-----:R-:W-:Y:S01]  /*0870*/  LEA R2, R0, R27, 0x2 ;  /* 0x0000001b00027211 */ /* 0x001fe200078e10ff */
[----:B------:R-:W0:Y:S01]  /*0880*/  LDC.64 R10, c[0x0][0x390] ;  /* 0x0000e400ff0a7b82 */ /* 0x000e220000000a00 */
[----:B------:R-:W-:-:S03]  /*0890*/  IMAD R3, R3, UR9, R4 ;  /* 0x0000000903037c24 */ /* 0x000fc6000f8e0204 */
[----:B------:R-:W1:Y:S04]  /*08a0*/  LDS R6, [R2] ;  /* 0x0000000002067984 */ /* 0x000e680000000800 */
[----:B------:R-:W2:Y:S04]  /*08b0*/  LDS R13, [R2+0x8] ;  /* 0x00000800020d7984 */ /* 0x000ea80000000800 */
[----:B------:R-:W3:Y:S04]  /*08c0*/  LDS R15, [R2+0x88] ;  /* 0x00008800020f7984 */ /* 0x000ee80000000800 */
[----:B------:R-:W4:Y:S04]  /*08d0*/  LDS R8, [R2+0x90] ;  /* 0x0000900002087984 */ /* 0x000f280000000800 */
[----:B------:R-:W5:Y:S04]  /*08e0*/  LDS R17, [R2+0x110] ;  /* 0x0001100002117984 */ /* 0x000f680000000800 */
[----:B------:R-:W5:Y:S01]  /*08f0*/  LDS R19, [R2+0x118] ;  /* 0x0001180002137984 */ /* 0x000f620000000800 */
[----:B0-----:R-:W-:-:S04]  /*0900*/  IMAD.WIDE R10, R3, 0x4, R10 ;  /* 0x00000004030a7825 */ /* 0x001fc800078e020a */
[----:B-1----:R-:W-:-:S04]  /*0910*/  FADD R6, RZ, R6 ;  /* 0x00000006ff067221 */ /* 0x002fc80000000000 */
[----:B--2---:R-:W-:-:S04]  /*0920*/  FADD R6, R6, -R13 ;  /* 0x8000000d06067221 */ /* 0x004fc80000000000 */
[----:B---3--:R-:W-:Y:S01]  /*0930*/  FFMA R6, R15, 2, R6 ;  /* 0x400000000f067823 */ /* 0x008fe20000000006 */
[----:B----4-:R-:W-:-:S04]  /*0940*/  FADD R13, R8, R8 ;  /* 0x00000008080d7221 */ /* 0x010fc80000000000 */
[----:B------:R-:W-:-:S04]  /*0950*/  FADD R6, R6, -R13 ;  /* 0x8000000d06067221 */ /* 0x000fc80000000000 */
[----:B-----5:R-:W-:-:S04]  /*0960*/  FADD R6, R6, R17 ;  /* 0x0000001106067221 */ /* 0x020fc80000000000 */
[----:B------:R-:W-:-:S05]  /*0970*/  FADD R19, R6, -R19 ;  /* 0x8000001306137221 */ /* 0x000fca0000000000 */
[----:B------:R1:W-:Y:S02]  /*0980*/  STG.E desc[UR6][R10.64], R19 ;  /* 0x000000130a007986 */ /* 0x0003e4000c101906 */
.L_x_3:
[----:B------:R-:W-:Y:S05]  /*0990*/  BSYNC.RECONVERGENT B0 ;  /* 0x0000000000007941 */ /* 0x000fea0003800200 */
.L_x_2:
[----:B------:R-:W-:Y:S04]  /*09a0*/  BSSY.RECONVERGENT B0, `(.L_x_4) ;  /* 0x0000014000007945 */ /* 0x000fe80003800200 */
[----:B------:R-:W-:Y:S05]  /*09b0*/  @P3 BRA `(.L_x_5) ;  /* 0x0000000000483947 */ /* 0x000fea0003800000 */
[----:B------:R-:W-:Y:S01]  /*09c0*/  IMAD R8, R0, 0x4, R27 ;  /* 0x0000000400087824 */ /* 0x000fe200078e021b */
[----:B0-----:R-:W0:Y:S01]  /*09d0*/  LDC.64 R2, c[0x0][0x390] ;  /* 0x0000e400ff027b82 */ /* 0x001e220000000a00 */
[----:B------:R-:W-:-:S03]  /*09e0*/  IMAD R5, R5, UR9, R4 ;  /* 0x0000000905057c24 */ /* 0x000fc6000f8e0204 */
[----:B------:R-:W2:Y:S04]  /*09f0*/  LDS R6, [R8+0x88] ;  /* 0x0000880008067984 */ /* 0x000ea80000000800 */
[----:B-1----:R-:W1:Y:S04]  /*0a00*/  LDS R11, [R8+0x90] ;  /* 0x00009000080b7984 */ /* 0x002e680000000800 */
[----:B------:R-:W3:Y:S04]  /*0a10*/  LDS R17, [R8+0x110] ;  /* 0x0001100008117984 */ /* 0x000ee80000000800 */
[----:B------:R-:W4:Y:S04]  /*0a20*/  LDS R10, [R8+0x118] ;  /* 0x00011800080a7984 */ /* 0x000f280000000800 */
[----:B------:R-:W5:Y:S04]  /*0a30*/  LDS R13, [R8+0x198] ;  /* 0x00019800080d7984 */ /* 0x000f680000000800 */
[----:B------:R-:W5:Y:S01]  /*0a40*/  LDS R15, [R8+0x1a0] ;  /* 0x0001a000080f7984 */ /* 0x000f620000000800 */
[----:B0-----:R-:W-:-:S04]  /*0a50*/  IMAD.WIDE R2, R5, 0x4, R2 ;  /* 0x0000000405027825 */ /* 0x001fc800078e0202 */
[----:B--2---:R-:W-:-:S04]  /*0a60*/  FADD R6, RZ, R6 ;  /* 0x00000006ff067221 */ /* 0x004fc80000000000 */
[----:B-1----:R-:W-:-:S04]  /*0a70*/  FADD R6, -R11, R6 ;  /* 0x000000060b067221 */ /* 0x002fc80000000100 */
[----:B---3--:R-:W-:Y:S01]  /*0a80*/  FFMA R6, R17, 2, R6 ;  /* 0x4000000011067823 */ /* 0x008fe20000000006 */
[----:B----4-:R-:W-:-:S04]  /*0a90*/  FADD R11, R10, R10 ;  /* 0x0000000a0a0b7221 */ /* 0x010fc80000000000 */
[----:B------:R-:W-:-:S04]  /*0aa0*/  FADD R6, R6, -R11 ;  /* 0x8000000b06067221 */ /* 0x000fc80000000000 */
[----:B-----5:R-:W-:-:S04]  /*0ab0*/  FADD R6, R6, R13 ;  /* 0x0000000d06067221 */ /* 0x020fc80000000000 */
[----:B------:R-:W-:-:S05]  /*0ac0*/  FADD R15, R6, -R15 ;  /* 0x8000000f060f7221 */ /* 0x000fca0000000000 */
[----:B------:R2:W-:Y:S02]  /*0ad0*/  STG.E desc[UR6][R2.64], R15 ;  /* 0x0000000f02007986 */ /* 0x0005e4000c101906 */
.L_x_5:
[----:B------:R-:W-:Y:S05]  /*0ae0*/  BSYNC.RECONVERGENT B0 ;  /* 0x0000000000007941 */ /* 0x000fea0003800200 */
.L_x_4:
[----:B------:R-:W-:Y:S04]  /*0af0*/  BSSY.RECONVERGENT B0, `(.L_x_6) ;  /* 0x0000014000007945 */ /* 0x000fe80003800200 */
[----:B------:R-:W-:Y:S05]  /*0b00*/  @P2 BRA `(.L_x_7) ;  /* 0x0000000000482947 */ /* 0x000fea0003800000 */
[----:B-1----:R-:W-:Y:S01]  /*0b10*/  IMAD R11, R0, 0x4, R27 ;  /* 0x00000004000b7824 */ /* 0x002fe200078e021b */
[----:B0-2---:R-:W0:Y:S01]  /*0b20*/  LDC.64 R2, c[0x0][0x390] ;  /* 0x0000e400ff027b82 */ /* 0x005e220000000a00 */
[----:B------:R-:W-:-:S03]  /*0b30*/  IMAD R7, R7, UR9, R4 ;  /* 0x0000000907077c24 */ /* 0x000fc6000f8e0204 */
[----:B------:R-:W1:Y:S04]  /*0b40*/  LDS R5, [R11+0x110] ;  /* 0x000110000b057984 */ /* 0x000e680000000800 */
[----:B------:R-:W2:Y:S04]  /*0b50*/  LDS R6, [R11+0x118] ;  /* 0x000118000b067984 */ /* 0x000ea80000000800 */
[----:B------:R-:W3:Y:S04]  /*0b60*/  LDS R12, [R11+0x198] ;  /* 0x000198000b0c7984 */ /* 0x000ee80000000800 */
[----:B------:R-:W4:Y:S04]  /*0b70*/  LDS R13, [R11+0x1a0] ;  /* 0x0001a0000b0d7984 */ /* 0x000f280000000800 */
[----:B------:R-:W5:Y:S04]  /*0b80*/  LDS R8, [R11+0x220] ;  /* 0x000220000b087984 */ /* 0x000f680000000800 */
[----:B------:R-:W5:Y:S01]  /*0b90*/  LDS R10, [R11+0x228] ;  /* 0x000228000b0a7984 */ /* 0x000f620000000800 */
[----:B0-----:R-:W-:-:S04]  /*0ba0*/  IMAD.WIDE R2, R7, 0x4, R2 ;  /* 0x0000000407027825 */ /* 0x001fc800078e0202 */
[----:B-1----:R-:W-:-:S04]  /*0bb0*/  FADD R5, RZ, R5 ;  /* 0x00000005ff057221 */ /* 0x002fc80000000000 */
[----:B--2---:R-:W-:-:S04]  /*0bc0*/  FADD R5, -R6, R5 ;  /* 0x0000000506057221 */ /* 0x004fc80000000100 */
[----:B---3--:R-:W-:Y:S01]  /*0bd0*/  FFMA R5, R12, 2, R5 ;  /* 0x400000000c057823 */ /* 0x008fe20000000005 */
[----:B----4-:R-:W-:-:S04]  /*0be0*/  FADD R6, R13, R13 ;  /* 0x0000000d0d067221 */ /* 0x010fc80000000000 */
[----:B------:R-:W-:-:S04]  /*0bf0*/  FADD R5, R5, -R6 ;  /* 0x8000000605057221 */ /* 0x000fc80000000000 */
[----:B-----5:R-:W-:-:S04]  /*0c00*/  FADD R5, R5, R8 ;  /* 0x0000000805057221 */ /* 0x020fc80000000000 */
[----:B------:R-:W-:-:S05]  /*0c10*/  FADD R5, R5, -R10 ;  /* 0x8000000a05057221 */ /* 0x000fca0000000000 */
[----:B------:R3:W-:Y:S02]  /*0c20*/  STG.E desc[UR6][R2.64], R5 ;  /* 0x0000000502007986 */ /* 0x0007e4000c101906 */
.L_x_7:
[----:B------:R-:W-:Y:S05]  /*0c30*/  BSYNC.RECONVERGENT B0 ;  /* 0x0000000000007941 */ /* 0x000fea0003800200 */
.L_x_6:
[----:B------:R-:W-:Y:S05]  /*0c40*/  @P1 EXIT ;  /* 0x000000000000194d */ /* 0x000fea0003800000 */
[----:B------:R-:W-:Y:S01]  /*0c50*/  LEA R27, R0, R27, 0x2 ;  /* 0x0000001b001b7211 */ /* 0x000fe200078e10ff */
[----:B0-23--:R-:W0:Y:S01]  /*0c60*/  LDC.64 R2, c[0x0][0x390] ;  /* 0x0000e400ff027b82 */ /* 0x00de220000000a00 */
[----:B------:R-:W-:-:S03]  /*0c70*/  IMAD R9, R9, UR9, R4 ;  /* 0x0000000909097c24 */ /* 0x000fc6000f8e0204 */
[----:B------:R-:W2:Y:S04]  /*0c80*/  LDS R0, [R27+0x198] ;  /* 0x000198001b007984 */ /* 0x000ea80000000800 */
[----:B------:R-:W3:Y:S04]  /*0c90*/  LDS R5, [R27+0x1a0] ;  /* 0x0001a0001b057984 */ /* 0x000ee80000000800 */
[----:B------:R-:W4:Y:S04]  /*0ca0*/  LDS R13, [R27+0x220] ;  /* 0x000220001b0d7984 */ /* 0x000f280000000800 */
[----:B------:R-:W5:Y:S04]  /*0cb0*/  LDS R6, [R27+0x228] ;  /* 0x000228001b067984 */ /* 0x000f680000000800 */
[----:B------:R-:W5:Y:S04]  /*0cc0*/  LDS R7, [R27+0x2a8] ;  /* 0x0002a8001b077984 */ /* 0x000f680000000800 */
[----:B-1----:R-:W1:Y:S01]  /*0cd0*/  LDS R11, [R27+0x2b0] ;  /* 0x0002b0001b0b7984 */ /* 0x002e620000000800 */
[----:B0-----:R-:W-:-:S04]  /*0ce0*/  IMAD.WIDE R2, R9, 0x4, R2 ;  /* 0x0000000409027825 */ /* 0x001fc800078e0202 */
[----:B--2---:R-:W-:-:S04]  /*0cf0*/  FADD R0, RZ, R0 ;  /* 0x00000000ff007221 */ /* 0x004fc80000000000 */
[----:B---3--:R-:W-:-:S04]  /*0d00*/  FADD R0, -R5, R0 ;  /* 0x0000000005007221 */ /* 0x008fc80000000100 */
[----:B----4-:R-:W-:Y:S01]  /*0d10*/  FFMA R0, R13, 2, R0 ;  /* 0x400000000d007823 */ /* 0x010fe20000000000 */
[----:B-----5:R-:W-:-:S04]  /*0d20*/  FADD R5, R6, R6 ;  /* 0x0000000606057221 */ /* 0x020fc80000000000 */
[----:B------:R-:W-:-:S04]  /*0d30*/  FADD R0, R0, -R5 ;  /* 0x8000000500007221 */ /* 0x000fc80000000000 */
[----:B------:R-:W-:-:S04]  /*0d40*/  FADD R0, R0, R7 ;  /* 0x0000000700007221 */ /* 0x000fc80000000000 */
[----:B-1----:R-:W-:-:S05]  /*0d50*/  FADD R11, R0, -R11 ;  /* 0x8000000b000b7221 */ /* 0x002fca0000000000 */
[----:B------:R-:W-:Y:S01]  /*0d60*/  STG.E desc[UR6][R2.64], R11 ;  /* 0x0000000b02007986 */ /* 0x000fe2000c101906 */
[----:B------:R-:W-:Y:S05]  /*0d70*/  EXIT ;  /* 0x000000000000794d */ /* 0x000fea0003800000 */
.L_x_8:
[----:B------:R-:W-:-:S00]  /*0d80*/  BRA `(.L_x_8) ;  /* 0xfffffffc00fc7947 */ /* 0x000fc0000383ffff */
[----:B------:R-:W-:-:S00]  /*0d90*/  NOP ;  /* 0x0000000000007918 */ /* 0x000fc00000000000 */
        /* <DEDUP_REMOVED lines=14> */
.L_x_61:


//--------------------- .text._Z14SobelKernelV6YPhiiPfii --------------------------
	.section	.text._Z14SobelKernelV6YPhiiPfii,"ax",@progbits
	.align	128
        .global         _Z14SobelKernelV6YPhiiPfii
        .type           _Z14SobelKernelV6YPhiiPfii,@function
        .size           _Z14SobelKernelV6YPhiiPfii,(.L_x_62 - _Z14SobelKernelV6YPhiiPfii)
        .other          _Z14SobelKernelV6YPhiiPfii,@"STO_CUDA_ENTRY STV_DEFAULT"
_Z14SobelKernelV6YPhiiPfii:
.text._Z14SobelKernelV6YPhiiPfii:
        /* <DEDUP_REMOVED lines=131> */
.L_x_10:
[----:B------:R-:W-:Y:S05]  /*0830*/  BSYNC.RECONVERGENT B0 ;  /* 0x0000000000007941 */ /* 0x000fea0003800200 */
.L_x_9:
        /* <DEDUP_REMOVED lines=13> */
[----:B-1----:R-:W-:Y:S01]  /*0910*/  FADD R6, RZ, -R6 ;  /* 0x80000006ff067221 */ /* 0x002fe20000000000 */
[----:B--2---:R-:W-:-:S04]  /*0920*/  FADD R13, R8, R8 ;  /* 0x00000008080d7221 */ /* 0x004fc80000000000 */
[----:B------:R-:W-:-:S04]  /*0930*/  FADD R6, R6, -R13 ;  /* 0x8000000d06067221 */ /* 0x000fc80000000000 */
[----:B---3--:R-:W-:-:S04]  /*0940*/  FADD R6, R6, -R15 ;  /* 0x8000000f06067221 */ /* 0x008fc80000000000 */
[----:B----4-:R-:W-:-:S04]  /*0950*/  FADD R6, R6, R17 ;  /* 0x0000001106067221 */ /* 0x010fc80000000000 */
[----:B-----5:R-:W-:-:S04]  /*0960*/  FFMA R6, R19, 2, R6 ;  /* 0x4000000013067823 */ /* 0x020fc80000000006 */
[----:B------:R-:W-:-:S05]  /*0970*/  FADD R21, R6, R21 ;  /* 0x0000001506157221 */ /* 0x000fca0000000000 */
[----:B------:R1:W-:Y:S02]  /*0980*/  STG.E desc[UR6][R10.64], R21 ;  /* 0x000000150a007986 */ /* 0x0003e4000c101906 */
.L_x_12:
[----:B------:R-:W-:Y:S05]  /*0990*/  BSYNC.RECONVERGENT B0 ;  /* 0x0000000000007941 */ /* 0x000fea0003800200 */
.L_x_11:
[----:B------:R-:W-:Y:S04]  /*09a0*/  BSSY.RECONVERGENT B0, `(.L_x_13) ;  /* 0x0000014000007945 */ /* 0x000fe80003800200 */
[----:B------:R-:W-:Y:S05]  /*09b0*/  @P3 BRA `(.L_x_14) ;  /* 0x0000000000483947 */ /* 0x000fea0003800000 */
[----:B-1----:R-:W-:Y:S01]  /*09c0*/  IMAD R10, R0, 0x4, R27 ;  /* 0x00000004000a7824 */ /* 0x002fe200078e021b */
[----:B0-----:R-:W0:Y:S01]  /*09d0*/  LDC.64 R2, c[0x0][0x390] ;  /* 0x0000e400ff027b82 */ /* 0x001e220000000a00 */
        /* <DEDUP_REMOVED lines=16> */
.L_x_14:
[----:B------:R-:W-:Y:S05]  /*0ae0*/  BSYNC.RECONVERGENT B0 ;  /* 0x0000000000007941 */ /* 0x000fea0003800200 */
.L_x_13:
        /* <DEDUP_REMOVED lines=15> */
[----:B---3--:R-:W-:-:S04]  /*0be0*/  FADD R5, -R14, R5 ;  /* 0x000000050e057221 */ /* 0x008fc80000000100 */
[----:B----4-:R-:W-:-:S04]  /*0bf0*/  FADD R5, R5, R8 ;  /* 0x0000000805057221 */ /* 0x010fc80000000000 */
[----:B-----5:R-:W-:-:S04]  /*0c00*/  FFMA R5, R10, 2, R5 ;  /* 0x400000000a057823 */ /* 0x020fc80000000005 */
[----:B------:R-:W-:-:S05]  /*0c10*/  FADD R5, R5, R12 ;  /* 0x0000000c05057221 */ /* 0x000fca0000000000 */
[----:B------:R3:W-:Y:S02]  /*0c20*/  STG.E desc[UR6][R2.64], R5 ;  /* 0x0000000502007986 */ /* 0x0007e4000c101906 */
.L_x_16:
[----:B------:R-:W-:Y:S05]  /*0c30*/  BSYNC.RECONVERGENT B0 ;  /* 0x0000000000007941 */ /* 0x000fea0003800200 */
.L_x_15:
        /* <DEDUP_REMOVED lines=8> */
[----:B-1----:R-:W1:Y:S04]  /*0cc0*/  LDS R11, [R27+0x2ac] ;  /* 0x0002ac001b0b7984 */ /* 0x002e680000000800 */
[----:B------:R-:W1:Y:S01]  /*0cd0*/  LDS R13, [R27+0x2b0] ;  /* 0x0002b0001b0d7984 */ /* 0x000e620000000800 */
[----:B0-----:R-:W-:-:S04]  /*0ce0*/  IMAD.WIDE R2, R9, 0x4, R2 ;  /* 0x0000000409027825 */ /* 0x001fc800078e0202 */
[----:B--2---:R-:W-:Y:S01]  /*0cf0*/  FADD R0, RZ, -R0 ;  /* 0x80000000ff007221 */ /* 0x004fe20000000000 */
[----:B---3--:R-:W-:-:S04]  /*0d00*/  FADD R5, R5, R5 ;  /* 0x0000000505057221 */ /* 0x008fc80000000000 */
[----:B------:R-:W-:-:S04]  /*0d10*/  FADD R0, R0, -R5 ;  /* 0x8000000500007221 */ /* 0x000fc80000000000 */
[----:B----4-:R-:W-:-:S04]  /*0d20*/  FADD R0, -R15, R0 ;  /* 0x000000000f007221 */ /* 0x010fc80000000100 */
[----:B-----5:R-:W-:-:S04]  /*0d30*/  FADD R0, R0, R7 ;  /* 0x0000000700007221 */ /* 0x020fc80000000000 */
[----:B-1----:R-:W-:-:S04]  /*0d40*/  FFMA R0, R11, 2, R0 ;  /* 0x400000000b007823 */ /* 0x002fc80000000000 */
[----:B------:R-:W-:-:S05]  /*0d50*/  FADD R13, R0, R13 ;  /* 0x0000000d000d7221 */ /* 0x000fca0000000000 */
[----:B------:R-:W-:Y:S01]  /*0d60*/  STG.E desc[UR6][R2.64], R13 ;  /* 0x0000000d02007986 */ /* 0x000fe2000c101906 */
[----:B------:R-:W-:Y:S05]  /*0d70*/  EXIT ;  /* 0x000000000000794d */ /* 0x000fea0003800000 */
.L_x_17:
        /* <DEDUP_REMOVED lines=16> */
.L_x_62:


//--------------------- .text._Z14SobelKernelV5XPhiiPfii --------------------------
	.section	.text._Z14SobelKernelV5XPhiiPfii,"ax",@progbits
	.align	128
        .global         _Z14SobelKernelV5XPhiiPfii
        .type           _Z14SobelKernelV5XPhiiPfii,@function
        .size           _Z14SobelKernelV5XPhiiPfii,(.L_x_63 - _Z14SobelKernelV5XPhiiPfii)
        .other          _Z14SobelKernelV5XPhiiPfii,@"STO_CUDA_ENTRY STV_DEFAULT"
_Z14SobelKernelV5XPhiiPfii:
.text._Z14SobelKernelV5XPhiiPfii:
[----:B------:R-:W-:Y:S01]  /*0000*/  LDC R1, c[0x0][0x37c] ;  /* 0x0000df00ff017b82 */ /* 0x000fe20000000800 */
[----:B------:R-:W0:Y:S07]  /*0010*/  S2R R0, SR_TID.Y ;  /* 0x0000000000007919 */ /* 0x000e2e0000002200 */
[----:B------:R-:W0:Y:S01]  /*0020*/  S2UR UR4, SR_CTAID.Y ;  /* 0x00000000000479c3 */ /* 0x000e220000002600 */
[----:B------:R-:W1:Y:S01]  /*0030*/  LDCU.64 UR8, c[0x0][0x398] ;  /* 0x00007300ff0877ac */ /* 0x000e620008000a00 */
[----:B------:R-:W-:Y:S01]  /*0040*/  BSSY.RECONVERGENT B0, `(.L_x_18) ;  /* 0x0000038000007945 */ /* 0x000fe20003800200 */
[----:B------:R-:W2:Y:S05]  /*0050*/  S2R R3, SR_TID.X ;  /* 0x0000000000037919 */ /* 0x000eaa0000002100 */
[----:B------:R-:W0:Y:S08]  /*0060*/  LDC R11, c[0x0][0x364] ;  /* 0x0000d900ff0b7b82 */ /* 0x000e300000000800 */
[----:B------:R-:W2:Y:S08]  /*0070*/  S2UR UR5, SR_CTAID.X ;  /* 0x00000000000579c3 */ /* 0x000eb00000002500 */
[----:B------:R-:W2:Y:S01]  /*0080*/  LDC R2, c[0x0][0x360] ;  /* 0x0000d800ff027b82 */ /* 0x000ea20000000800 */
[----:B0-----:R-:W-:-:S04]  /*0090*/  IMAD R11, R11, UR4, R0 ;  /* 0x000000040b0b7c24 */ /* 0x001fc8000f8e0200 */
[----:B------:R-:W-:-:S04]  /*00a0*/  IMAD.SHL.U32 R11, R11, 0x4, RZ ;  /* 0x000000040b0b7824 */ /* 0x000fc800078e00ff */
[C---:B------:R-:W-:Y:S01]  /*00b0*/  VIADD R7, R11.reuse, 0x1 ;  /* 0x000000010b077836 */ /* 0x040fe20000000000 */
[C---:B-1----:R-:W-:Y:S01]  /*00c0*/  ISETP.GE.AND P2, PT, R11.reuse, UR8, PT ;  /* 0x000000080b007c0c */ /* 0x042fe2000bf46270 */
[----:B------:R-:W-:-:S03]  /*00d0*/  VIADD R5, R11, 0x2 ;  /* 0x000000020b057836 */ /* 0x000fc60000000000 */
[----:B------:R-:W-:Y:S02]  /*00e0*/  ISETP.GE.AND P0, PT, R7, UR8, PT ;  /* 0x0000000807007c0c */ /* 0x000fe4000bf06270 */
[----:B------:R-:W-:Y:S01]  /*00f0*/  ISETP.GE.AND P3, PT, R5, UR8, PT ;  /* 0x0000000805007c0c */ /* 0x000fe2000bf66270 */
[----:B--2---:R-:W-:Y:S01]  /*0100*/  IMAD R0, R2, UR5, R3 ;  /* 0x0000000502007c24 */ /* 0x004fe2000f8e0203 */
[----:B------:R-:W0:Y:S01]  /*0110*/  LDCU.64 UR4, c[0x0][0x358] ;  /* 0x00006b00ff0477ac */ /* 0x000e220008000a00 */
[----:B------:R-:W-:-:S03]  /*0120*/  VIADD R3, R11, 0x3 ;  /* 0x000000030b037836 */ /* 0x000fc60000000000 */
[C---:B------:R-:W-:Y:S02]  /*0130*/  ISETP.GE.OR P2, PT, R0.reuse, UR9, P2 ;  /* 0x0000000900007c0c */ /* 0x040fe40009746670 */
[----:B------:R-:W-:Y:S02]  /*0140*/  ISETP.GE.AND P1, PT, R3, UR8, PT ;  /* 0x0000000803007c0c */ /* 0x000fe4000bf26270 */
[C---:B------:R-:W-:Y:S02]  /*0150*/  ISETP.GE.OR P0, PT, R0.reuse, UR9, P0 ;  /* 0x0000000900007c0c */ /* 0x040fe40008706670 */
[C---:B------:R-:W-:Y:S02]  /*0160*/  ISETP.GE.OR P3, PT, R0.reuse, UR9, P3 ;  /* 0x0000000900007c0c */ /* 0x040fe40009f66670 */
[----:B------:R-:W-:-:S05]  /*0170*/  ISETP.GE.OR P1, PT, R0, UR9, P1 ;  /* 0x0000000900007c0c */ /* 0x000fca0008f26670 */
[----:B------:R-:W-:Y:S08]  /*0180*/  @P2 BRA `(.L_x_19) ;  /* 0x00000000008c2947 */ /* 0x000ff00003800000 */
[----:B------:R-:W1:Y:S01]  /*0190*/  LDCU UR7, c[0x0][0x38c] ;  /* 0x00007180ff0777ac */ /* 0x000e620008000800 */
[----:B------:R-:W2:Y:S01]  /*01a0*/  LDC.64 R8, c[0x0][0x390] ;  /* 0x0000e400ff087b82 */ /* 0x000ea20000000a00 */
[----:B------:R-:W3:Y:S01]  /*01b0*/  LDCU.64 UR10, c[0x0][0x380] ;  /* 0x00007000ff0a77ac */ /* 0x000ee20008000a00 */
[----:B-1----:R-:W-:Y:S01]  /*01c0*/  IMAD R2, R11, UR7, R0 ;  /* 0x000000070b027c24 */ /* 0x002fe2000f8e0200 */
[----:B------:R-:W-:-:S04]  /*01d0*/  USHF.R.S32.HI UR6, URZ, 0x1f, UR7 ;  /* 0x0000001fff067899 */ /* 0x000fc80008011407 */
[----:B---3--:R-:W-:-:S04]  /*01e0*/  IADD3 R14, P2, PT, R2, UR10, RZ ;  /* 0x0000000a020e7c10 */ /* 0x008fc8000ff5e0ff */
[----:B------:R-:W-:Y:S02]  /*01f0*/  LEA.HI.X.SX32 R15, R2, UR11, 0x1, P2 ;  /* 0x0000000b020f7c11 */ /* 0x000fe400090f0eff */
[----:B------:R-:W-:-:S03]  /*0200*/  IADD3 R16, P2, PT, R14, UR7, RZ ;  /* 0x000000070e107c10 */ /* 0x000fc6000ff5e0ff */
[----:B0-----:R-:W3:Y:S01]  /*0210*/  LDG.E.U8 R2, desc[UR4][R14.64] ;  /* 0x000000040e027981 */ /* 0x001ee2000c1e1100 */
[----:B------:R-:W-:Y:S02]  /*0220*/  IADD3.X R17, PT, PT, R15, UR6, RZ, P2, !PT ;  /* 0x000000060f117c10 */ /* 0x000fe400097fe4ff */
[----:B------:R-:W-:Y:S01]  /*0230*/  IADD3 R12, P2, PT, R16, UR7, RZ ;  /* 0x00000007100c7c10 */ /* 0x000fe2000ff5e0ff */
[----:B------:R-:W4:Y:S04]  /*0240*/  LDG.E.U8 R4, desc[UR4][R14.64+0x2] ;  /* 0x000002040e047981 */ /* 0x000f28000c1e1100 */
[----:B------:R-:W5:Y:S01]  /*0250*/  LDG.E.U8 R6, desc[UR4][R16.64] ;  /* 0x0000000410067981 */ /* 0x000f62000c1e1100 */
[----:B------:R-:W-:-:S03]  /*0260*/  IADD3.X R13, PT, PT, R17, UR6, RZ, P2, !PT ;  /* 0x00000006110d7c10 */ /* 0x000fc600097fe4ff */
[----:B------:R-:W2:Y:S04]  /*0270*/  LDG.E.U8 R10, desc[UR4][R16.64+0x2] ;  /* 0x00000204100a7981 */ /* 0x000ea8000c1e1100 */
[----:B------:R-:W2:Y:S04]  /*0280*/  LDG.E.U8 R18, desc[UR4][R12.64] ;  /* 0x000000040c127981 */ /* 0x000ea8000c1e1100 */
[----:B------:R0:W2:Y:S01]  /*0290*/  LDG.E.U8 R20, desc[UR4][R12.64+0x2] ;  /* 0x000002040c147981 */ /* 0x0000a2000c1e1100 */
[----:B---3--:R-:W-:Y:S01]  /*02a0*/  IMAD.MOV R2, RZ, RZ, -R2 ;  /* 0x000000ffff027224 */ /* 0x008fe200078e0a02 */
[----:B----4-:R-:W-:-:S04]  /*02b0*/  I2FP.F32.U32 R19, R4 ;  /* 0x0000000400137245 */ /* 0x010fc80000201000 */
[----:B------:R-:W-:Y:S01]  /*02c0*/  I2FP.F32.S32 R2, R2 ;  /* 0x0000000200027245 */ /* 0x000fe20000201400 */
[----:B-----5:R-:W-:Y:S02]  /*02d0*/  IMAD.U32 R6, R6, -0x2, RZ ;  /* 0xfffffffe06067824 */ /* 0x020fe400078e00ff */
[----:B--2---:R-:W-:-:S03]  /*02e0*/  IMAD.SHL.U32 R10, R10, 0x2, RZ ;  /* 0x000000020a0a7824 */ /* 0x004fc600078e00ff */
[----:B------:R-:W-:Y:S01]  /*02f0*/  I2FP.F32.S32 R15, R6 ;  /* 0x00000006000f7245 */ /* 0x000fe20000201400 */
[----:B------:R-:W-:Y:S01]  /*0300*/  FADD R2, R2, R19 ;  /* 0x0000001302027221 */ /* 0x000fe20000000000 */
[----:B------:R-:W-:Y:S01]  /*0310*/  IMAD.MOV R18, RZ, RZ, -R18 ;  /* 0x000000ffff127224 */ /* 0x000fe200078e0a12 */
[----:B------:R-:W-:Y:S02]  /*0320*/  I2FP.F32.U32 R17, R10 ;  /* 0x0000000a00117245 */ /* 0x000fe40000201000 */
[----:B------:R-:W-:Y:S02]  /*0330*/  FADD R2, R2, R15 ;  /* 0x0000000f02027221 */ /* 0x000fe40000000000 */
[----:B0-----:R-:W-:Y:S02]  /*0340*/  I2FP.F32.S32 R13, R18 ;  /* 0x00000012000d7245 */ /* 0x001fe40000201400 */
[----:B------:R-:W-:Y:S01]  /*0350*/  FADD R2, R2, R17 ;  /* 0x0000001102027221 */ /* 0x000fe20000000000 */
[----:B------:R-:W-:Y:S01]  /*0360*/  IMAD R15, R11, UR9, R0 ;  /* 0x000000090b0f7c24 */ /* 0x000fe2000f8e0200 */
[----:B------:R-:W-:-:S02]  /*0370*/  I2FP.F32.U32 R11, R20 ;  /* 0x00000014000b7245 */ /* 0x000fc40000201000 */
[----:B------:R-:W-:Y:S01]  /*0380*/  FADD R2, R2, R13 ;  /* 0x0000000d02027221 */ /* 0x000fe20000000000 */
[----:B------:R-:W-:-:S04]  /*0390*/  IMAD.WIDE R8, R15, 0x4, R8 ;  /* 0x000000040f087825 */ /* 0x000fc800078e0208 */
[----:B------:R-:W-:-:S05]  /*03a0*/  FADD R11, R2, R11 ;  /* 0x0000000b020b7221 */ /* 0x000fca0000000000 */
[----:B------:R1:W-:Y:S02]  /*03b0*/  STG.E desc[UR4][R8.64], R11 ;  /* 0x0000000b08007986 */ /* 0x0003e4000c101904 */
.L_x_19:
[----:B0-----:R-:W-:Y:S05]  /*03c0*/  BSYNC.RECONVERGENT B0 ;  /* 0x0000000000007941 */ /* 0x001fea0003800200 */
.L_x_18:
[----:B------:R-:W-:Y:S04]  /*03d0*/  BSSY.RECONVERGENT B0, `(.L_x_20) ;  /* 0x0000025000007945 */ /* 0x000fe80003800200 */
[----:B------:R-:W-:Y:S05]  /*03e0*/  @P0 BRA `(.L_x_21) ;  /* 0x00000000008c0947 */ /* 0x000fea0003800000 */
[----:B------:R-:W0:Y:S01]  /*03f0*/  LDCU UR6, c[0x0][0x38c] ;  /* 0x00007180ff0677ac */ /* 0x000e220008000800 */
[----:B-1----:R-:W1:Y:S01]  /*0400*/  LDC.64 R8, c[0x0][0x390] ;  /* 0x0000e400ff087b82 */ /* 0x002e620000000a00 */
[----:B------:R-:W2:Y:S01]  /*0410*/  LDCU.64 UR10, c[0x0][0x380] ;  /* 0x00007000ff0a77ac */ /* 0x000ea20008000a00 */
[----:B0-----:R-:W-:Y:S01]  /*0420*/  IMAD R2, R7, UR6, R0 ;  /* 0x0000000607027c24 */ /* 0x001fe2000f8e0200 */
[----:B------:R-:W-:-:S04]  /*0430*/  USHF.R.S32.HI UR7, URZ, 0x1f, UR6 ;  /* 0x0000001fff077899 */ /* 0x000fc80008011406 */
[----:B--2---:R-:W-:-:S04]  /*0440*/  IADD3 R12, P0, PT, R2, UR10, RZ ;  /* 0x0000000a020c7c10 */ /* 0x004fc8000ff1e0ff */
[----:B------:R-:W-:Y:S02]  /*0450*/  LEA.HI.X.SX32 R13, R2, UR11, 0x1, P0 ;  /* 0x0000000b020d7c11 */ /* 0x000fe400080f0eff */
[----:B------:R-:W-:-:S03]  /*0460*/  IADD3 R14, P0, PT, R12, UR6, RZ ;  /* 0x000000060c0e7c10 */ /* 0x000fc6000ff1e0ff */
[----:B------:R-:W2:Y:S01]  /*0470*/  LDG.E.U8 R2, desc[UR4][R12.64] ;  /* 0x000000040c027981 */ /* 0x000ea2000c1e1100 */
[----:B------:R-:W-:Y:S02]  /*0480*/  IADD3.X R15, PT, PT, R13, UR7, RZ, P0, !PT ;  /* 0x000000070d0f7c10 */ /* 0x000fe400087fe4ff */
[----:B------:R-:W-:Y:S01]  /*0490*/  IADD3 R10, P0, PT, R14, UR6, RZ ;  /* 0x000000060e0a7c10 */ /* 0x000fe2000ff1e0ff */
[----:B------:R-:W3:Y:S04]  /*04a0*/  LDG.E.U8 R4, desc[UR4][R12.64+0x2] ;  /* 0x000002040c047981 */ /* 0x000ee8000c1e1100 */
[----:B------:R-:W4:Y:S01]  /*04b0*/  LDG.E.U8 R6, desc[UR4][R14.64] ;  /* 0x000000040e067981 */ /* 0x000f22000c1e1100 */
[----:B------:R-:W-:-:S03]  /*04c0*/  IADD3.X R11, PT, PT, R15, UR7, RZ, P0, !PT ;  /* 0x000000070f0b7c10 */ /* 0x000fc600087fe4ff */
[----:B------:R-:W5:Y:S04]  /*04d0*/  LDG.E.U8 R16, desc[UR4][R14.64+0x2] ;  /* 0x000002040e107981 */ /* 0x000f68000c1e1100 */
[----:B------:R-:W5:Y:S04]  /*04e0*/  LDG.E.U8 R18, desc[UR4][R10.64] ;  /* 0x000000040a127981 */ /* 0x000f68000c1e1100 */
[----:B------:R0:W5:Y:S01]  /*04f0*/  LDG.E.U8 R19, desc[UR4][R10.64+0x2] ;  /* 0x000002040a137981 */ /* 0x000162000c1e1100 */
[----:B------:R-:W-:-:S04]  /*0500*/  IMAD R7, R7, UR9, R0 ;  /* 0x0000000907077c24 */ /* 0x000fc8000f8e0200 */
[----:B-1----:R-:W-:-:S04]  /*0510*/  IMAD.WIDE R8, R7, 0x4, R8 ;  /* 0x0000000407087825 */ /* 0x002fc800078e0208 */
[----:B--2---:R-:W-:Y:S01]  /*0520*/  IMAD.MOV R2, RZ, RZ, -R2 ;  /* 0x000000ffff027224 */ /* 0x004fe200078e0a02 */
[----:B---3--:R-:W-:-:S04]  /*0530*/  I2FP.F32.U32 R17, R4 ;  /* 0x0000000400117245 */ /* 0x008fc80000201000 */
[----:B------:R-:W-:Y:S01]  /*0540*/  I2FP.F32.S32 R2, R2 ;  /* 0x0000000200027245 */ /* 0x000fe20000201400 */
[----:B----4-:R-:W-:Y:S02]  /*0550*/  IMAD.U32 R6, R6, -0x2, RZ ;  /* 0xfffffffe06067824 */ /* 0x010fe400078e00ff */
[----:B-----5:R-:W-:-:S03]  /*0560*/  IMAD.SHL.U32 R16, R16, 0x2, RZ ;  /* 0x0000000210107824 */ /* 0x020fc600078e00ff */
[----:B------:R-:W-:Y:S01]  /*0570*/  I2FP.F32.S32 R13, R6 ;  /* 0x00000006000d7245 */ /* 0x000fe20000201400 */
[----:B------:R-:W-:Y:S01]  /*0580*/  FADD R2, R2, R17 ;  /* 0x0000001102027221 */ /* 0x000fe20000000000 */
[----:B------:R-:W-:Y:S01]  /*0590*/  IMAD.MOV R18, RZ, RZ, -R18 ;  /* 0x000000ffff127224 */ /* 0x000fe200078e0a12 */
[----:B------:R-:W-:Y:S02]  /*05a0*/  I2FP.F32.U32 R15, R16 ;  /* 0x00000010000f7245 */ /* 0x000fe40000201000 */
[----:B------:R-:W-:Y:S02]  /*05b0*/  FADD R2, R2, R13 ;  /* 0x0000000d02027221 */ /* 0x000fe40000000000 */
[----:B0-----:R-:W-:Y:S02]  /*05c0*/  I2FP.F32.S32 R11, R18 ;  /* 0x00000012000b7245 */ /* 0x001fe40000201400 */
[----:B------:R-:W-:Y:S01]  /*05d0*/  FADD R2, R2, R15 ;  /* 0x0000000f02027221 */ /* 0x000fe20000000000 */
[----:B------:R-:W-:-:S03]  /*05e0*/  I2FP.F32.U32 R19, R19 ;  /* 0x0000001300137245 */ /* 0x000fc60000201000 */
[----:B------:R-:W-:-:S04]  /*05f0*/  FADD R2, R2, R11 ;  /* 0x0000000b02027221 */ /* 0x000fc80000000000 */
[----:B------:R-:W-:-:S05]  /*0600*/  FADD R19, R2, R19 ;  /* 0x0000001302137221 */ /* 0x000fca0000000000 */
[----:B------:R0:W-:Y:S02]  /*0610*/  STG.E desc[UR4][R8.64], R19 ;  /* 0x0000001308007986 */ /* 0x0001e4000c101904 */
.L_x_21:
[----:B------:R-:W-:Y:S05]  /*0620*/  BSYNC.RECONVERGENT B0 ;  /* 0x0000000000007941 */ /* 0x000fea0003800200 */
.L_x_20:
[----:B------:R-:W-:Y:S04]  /*0630*/  BSSY.RECONVERGENT B0, `(.L_x_22) ;  /* 0x0000025000007945 */ /* 0x000fe80003800200 */
[----:B------:R-:W-:Y:S05]  /*0640*/  @P3 BRA `(.L_x_23) ;  /* 0x00000000008c3947 */ /* 0x000fea0003800000 */
[----:B------:R-:W2:Y:S01]  /*0650*/  LDCU UR6, c[0x0][0x38c] ;  /* 0x00007180ff0677ac */ /* 0x000ea20008000800 */
[----:B------:R-:W3:Y:S01]  /*0660*/  LDC.64 R6, c[0x0][0x390] ;  /* 0x0000e400ff067b82 */ /* 0x000ee20000000a00 */
[----:B------:R-:W4:Y:S01]  /*0670*/  LDCU.64 UR10, c[0x0][0x380] ;  /* 0x00007000ff0a77ac */ /* 0x000f220008000a00 */
[----:B--2---:R-:W-:Y:S01]  /*0680*/  IMAD R2, R5, UR6, R0 ;  /* 0x0000000605027c24 */ /* 0x004fe2000f8e0200 */
[----:B------:R-:W-:-:S04]  /*0690*/  USHF.R.S32.HI UR7, URZ, 0x1f, UR6 ;  /* 0x0000001fff077899 */ /* 0x000fc80008011406 */
[----:B----4-:R-:W-:-:S04]  /*06a0*/  IADD3 R10, P0, PT, R2, UR10, RZ ;  /* 0x0000000a020a7c10 */ /* 0x010fc8000ff1e0ff */
[----:B-1----:R-:W-:Y:S02]  /*06b0*/  LEA.HI.X.SX32 R11, R2, UR11, 0x1, P0 ;  /* 0x0000000b020b7c11 */ /* 0x002fe400080f0eff */
[----:B------:R-:W-:-:S03]  /*06c0*/  IADD3 R12, P0, PT, R10, UR6, RZ ;  /* 0x000000060a0c7c10 */ /* 0x000fc6000ff1e0ff */
[----:B------:R-:W2:Y:S01]  /*06d0*/  LDG.E.U8 R2, desc[UR4][R10.64] ;  /* 0x000000040a027981 */ /* 0x000ea2000c1e1100 */
[----:B------:R-:W-:Y:S02]  /*06e0*/  IADD3.X R13, PT, PT, R11, UR7, RZ, P0, !PT ;  /* 0x000000070b0d7c10 */ /* 0x000fe400087fe4ff */
[----:B0-----:R-:W-:Y:S01]  /*06f0*/  IADD3 R8, P0, PT, R12, UR6, RZ ;  /* 0x000000060c087c10 */ /* 0x001fe2000ff1e0ff */
[----:B------:R-:W4:Y:S04]  /*0700*/  LDG.E.U8 R4, desc[UR4][R10.64+0x2] ;  /* 0x000002040a047981 */ /* 0x000f28000c1e1100 */
[----:B------:R-:W5:Y:S01]  /*0710*/  LDG.E.U8 R14, desc[UR4][R12.64] ;  /* 0x000000040c0e7981 */ /* 0x000f62000c1e1100 */
[----:B------:R-:W-:-:S03]  /*0720*/  IADD3.X R9, PT, PT, R13, UR7, RZ, P0, !PT ;  /* 0x000000070d097c10 */ /* 0x000fc600087fe4ff */
[----:B------:R-:W3:Y:S04]  /*0730*/  LDG.E.U8 R16, desc[UR4][R12.64+0x2] ;  /* 0x000002040c107981 */ /* 0x000ee8000c1e1100 */
[----:B------:R-:W3:Y:S04]  /*0740*/  LDG.E.U8 R17, desc[UR4][R8.64] ;  /* 0x0000000408117981 */ /* 0x000ee8000c1e1100 */
[----:B------:R0:W3:Y:S01]  /*0750*/  LDG.E.U8 R18, desc[UR4][R8.64+0x2] ;  /* 0x0000020408127981 */ /* 0x0000e2000c1e1100 */
[----:B--2---:R-:W-:Y:S01]  /*0760*/  IMAD.MOV R2, RZ, RZ, -R2 ;  /* 0x000000ffff027224 */ /* 0x004fe200078e0a02 */
[----:B----4-:R-:W-:-:S04]  /*0770*/  I2FP.F32.U32 R15, R4 ;  /* 0x00000004000f7245 */ /* 0x010fc80000201000 */
[----:B------:R-:W-:Y:S01]  /*0780*/  I2FP.F32.S32 R2, R2 ;  /* 0x0000000200027245 */ /* 0x000fe20000201400 */
[----:B-----5:R-:W-:Y:S02]  /*0790*/  IMAD.U32 R11, R14, -0x2, RZ ;  /* 0xfffffffe0e0b7824 */ /* 0x020fe400078e00ff */
[----:B---3--:R-:W-:-:S03]  /*07a0*/  IMAD.SHL.U32 R16, R16, 0x2, RZ ;  /* 0x0000000210107824 */ /* 0x008fc600078e00ff */
        /* <DEDUP_REMOVED lines=13> */
.L_x_23:
[----:B------:R-:W-:Y:S05]  /*0880*/  BSYNC.RECONVERGENT B0 ;  /* 0x0000000000007941 */ /* 0x000fea0003800200 */
.L_x_22:
[----:B------:R-:W-:Y:S05]  /*0890*/  @P1 EXIT ;  /* 0x000000000000194d */ /* 0x000fea0003800000 */
[----:B------:R-:W3:Y:S01]  /*08a0*/  LDCU UR6, c[0x0][0x38c] ;  /* 0x00007180ff0677ac */ /* 0x000ee20008000800 */
[----:B--2---:R-:W2:Y:S01]  /*08b0*/  LDC.64 R4, c[0x0][0x390] ;  /* 0x0000e400ff047b82 */ /* 0x004ea20000000a00 */
[----:B------:R-:W0:Y:S01]  /*08c0*/  LDCU.64 UR10, c[0x0][0x380] ;  /* 0x00007000ff0a77ac */ /* 0x000e220008000a00 */
[----:B---3--:R-:W-:Y:S01]  /*08d0*/  IMAD R2, R3, UR6, R0 ;  /* 0x0000000603027c24 */ /* 0x008fe2000f8e0200 */
[----:B------:R-:W-:-:S04]  /*08e0*/  USHF.R.S32.HI UR7, URZ, 0x1f, UR6 ;  /* 0x0000001fff077899 */ /* 0x000fc80008011406 */
[----:B01----:R-:W-:-:S04]  /*08f0*/  IADD3 R8, P0, PT, R2, UR10, RZ ;  /* 0x0000000a02087c10 */ /* 0x003fc8000ff1e0ff */
[----:B------:R-:W-:Y:S02]  /*0900*/  LEA.HI.X.SX32 R9, R2, UR11, 0x1, P0 ;  /* 0x0000000b02097c11 */ /* 0x000fe400080f0eff */
[----:B------:R-:W-:-:S03]  /*0910*/  IADD3 R10, P0, PT, R8, UR6, RZ ;  /* 0x00000006080a7c10 */ /* 0x000fc6000ff1e0ff */
[----:B------:R-:W3:Y:S01]  /*0920*/  LDG.E.U8 R2, desc[UR4][R8.64] ;  /* 0x0000000408027981 */ /* 0x000ee2000c1e1100 */
[----:B------:R-:W-:Y:S02]  /*0930*/  IADD3.X R11, PT, PT, R9, UR7, RZ, P0, !PT ;  /* 0x00000007090b7c10 */ /* 0x000fe400087fe4ff */
[----:B------:R-:W-:Y:S01]  /*0940*/  IADD3 R6, P0, PT, R10, UR6, RZ ;  /* 0x000000060a067c10 */ /* 0x000fe2000ff1e0ff */
[----:B------:R-:W4:Y:S04]  /*0950*/  LDG.E.U8 R12, desc[UR4][R8.64+0x2] ;  /* 0x00000204080c7981 */ /* 0x000f28000c1e1100 */
[----:B------:R-:W5:Y:S01]  /*0960*/  LDG.E.U8 R14, desc[UR4][R10.64] ;  /* 0x000000040a0e7981 */ /* 0x000f62000c1e1100 */
[----:B------:R-:W-:-:S03]  /*0970*/  IADD3.X R7, PT, PT, R11, UR7, RZ, P0, !PT ;  /* 0x000000070b077c10 */ /* 0x000fc600087fe4ff */
[----:B------:R-:W5:Y:S04]  /*0980*/  LDG.E.U8 R15, desc[UR4][R10.64+0x2] ;  /* 0x000002040a0f7981 */ /* 0x000f68000c1e1100 */
[----:B------:R-:W5:Y:S04]  /*0990*/  LDG.E.U8 R16, desc[UR4][R6.64] ;  /* 0x0000000406107981 */ /* 0x000f68000c1e1100 */
[----:B------:R0:W5:Y:S01]  /*09a0*/  LDG.E.U8 R17, desc[UR4][R6.64+0x2] ;  /* 0x0000020406117981 */ /* 0x000162000c1e1100 */
[----:B------:R-:W-:-:S04]  /*09b0*/  IMAD R3, R3, UR9, R0 ;  /* 0x0000000903037c24 */ /* 0x000fc8000f8e0200 */
[----:B--2---:R-:W-:-:S04]  /*09c0*/  IMAD.WIDE R4, R3, 0x4, R4 ;  /* 0x0000000403047825 */ /* 0x004fc800078e0204 */
[----:B---3--:R-:W-:Y:S01]  /*09d0*/  IMAD.MOV R2, RZ, RZ, -R2 ;  /* 0x000000ffff027224 */ /* 0x008fe200078e0a02 */
[----:B----4-:R-:W-:-:S04]  /*09e0*/  I2FP.F32.U32 R13, R12 ;  /* 0x0000000c000d7245 */ /* 0x010fc80000201000 */
[----:B------:R-:W-:Y:S01]  /*09f0*/  I2FP.F32.S32 R2, R2 ;  /* 0x0000000200027245 */ /* 0x000fe20000201400 */
[----:B-----5:R-:W-:Y:S02]  /*0a00*/  IMAD.U32 R9, R14, -0x2, RZ ;  /* 0xfffffffe0e097824 */ /* 0x020fe400078e00ff */
[----:B------:R-:W-:-:S03]  /*0a10*/  IMAD.SHL.U32 R15, R15, 0x2, RZ ;  /* 0x000000020f0f7824 */ /* 0x000fc600078e00ff */
        /* <DEDUP_REMOVED lines=10> */
[----:B------:R-:W-:Y:S01]  /*0ac0*/  STG.E desc[UR4][R4.64], R17 ;  /* 0x0000001104007986 */ /* 0x000fe2000c101904 */
[----:B------:R-:W-:Y:S05]  /*0ad0*/  EXIT ;  /* 0x000000000000794d */ /* 0x000fea0003800000 */
.L_x_24:
        /* <DEDUP_REMOVED lines=10> */
.L_x_63:


//--------------------- .text._Z14SobelKernelV5YPhiiPfii --------------------------
	.section	.text._Z14SobelKernelV5YPhiiPfii,"ax",@progbits
	.align	128
        .global         _Z14SobelKernelV5YPhiiPfii
        .type           _Z14SobelKernelV5YPhiiPfii,@function
        .size           _Z14SobelKernelV5YPhiiPfii,(.L_x_64 - _Z14SobelKernelV5YPhiiPfii)
        .other          _Z14SobelKernelV5YPhiiPfii,@"STO_CUDA_ENTRY STV_DEFAULT"
_Z14SobelKernelV5YPhiiPfii:
.text._Z14SobelKernelV5YPhiiPfii:
        /* <DEDUP_REMOVED lines=9> */
[----:B0-----:R-:W-:-:S07]  /*0090*/  IMAD R13, R13, UR4, R0 ;  /* 0x000000040d0d7c24 */ /* 0x001fce000f8e0200 */
[----:B------:R-:W0:Y:S01]  /*00a0*/  LDC R5, c[0x0][0x38c] ;  /* 0x0000e300ff057b82 */ /* 0x000e220000000800 */
[----:B------:R-:W-:-:S04]  /*00b0*/  IMAD.SHL.U32 R13, R13, 0x4, RZ ;  /* 0x000000040d0d7824 */ /* 0x000fc800078e00ff */
[C---:B------:R-:W-:Y:S01]  /*00c0*/  VIADD R9, R13.reuse, 0x1 ;  /* 0x000000010d097836 */ /* 0x040fe20000000000 */
[C---:B-1----:R-:W-:Y:S01]  /*00d0*/  ISETP.GE.AND P2, PT, R13.reuse, UR6, PT ;  /* 0x000000060d007c0c */ /* 0x042fe2000bf46270 */
[----:B------:R-:W-:-:S03]  /*00e0*/  VIADD R7, R13, 0x2 ;  /* 0x000000020d077836 */ /* 0x000fc60000000000 */
[----:B------:R-:W-:Y:S02]  /*00f0*/  ISETP.GE.AND P0, PT, R9, UR6, PT ;  /* 0x0000000609007c0c */ /* 0x000fe4000bf06270 */
[----:B------:R-:W-:Y:S01]  /*0100*/  ISETP.GE.AND P3, PT, R7, UR6, PT ;  /* 0x0000000607007c0c */ /* 0x000fe2000bf66270 */
[----:B--2---:R-:W-:Y:S01]  /*0110*/  IMAD R0, R2, UR5, R3 ;  /* 0x0000000502007c24 */ /* 0x004fe2000f8e0203 */
[----:B------:R-:W1:Y:S01]  /*0120*/  LDCU.64 UR4, c[0x0][0x358] ;  /* 0x00006b00ff0477ac */ /* 0x000e620008000a00 */
[----:B------:R-:W-:-:S03]  /*0130*/  VIADD R3, R13, 0x3 ;  /* 0x000000030d037836 */ /* 0x000fc60000000000 */
[C---:B------:R-:W-:Y:S02]  /*0140*/  ISETP.GE.OR P2, PT, R0.reuse, UR7, P2 ;  /* 0x0000000700007c0c */ /* 0x040fe40009746670 */
[----:B------:R-:W-:Y:S02]  /*0150*/  ISETP.GE.AND P1, PT, R3, UR6, PT ;  /* 0x0000000603007c0c */ /* 0x000fe4000bf26270 */
[C---:B------:R-:W-:Y:S02]  /*0160*/  ISETP.GE.OR P0, PT, R0.reuse, UR7, P0 ;  /* 0x0000000700007c0c */ /* 0x040fe40008706670 */
[C---:B------:R-:W-:Y:S02]  /*0170*/  ISETP.GE.OR P3, PT, R0.reuse, UR7, P3 ;  /* 0x0000000700007c0c */ /* 0x040fe40009f66670 */
[----:B------:R-:W-:Y:S02]  /*0180*/  ISETP.GE.OR P1, PT, R0, UR7, P1 ;  /* 0x0000000700007c0c */ /* 0x000fe40008f26670 */
[----:B0-----:R-:W-:-:S03]  /*0190*/  SHF.L.U32 R2, R5, 0x1, RZ ;  /* 0x0000000105027819 */ /* 0x001fc600000006ff */
[----:B-1----:R-:W-:Y:S08]  /*01a0*/  @P2 BRA `(.L_x_26) ;  /* 0x00000000006c2947 */ /* 0x002ff00003800000 */
[----:B------:R-:W0:Y:S01]  /*01b0*/  LDCU.64 UR8, c[0x0][0x380] ;  /* 0x00007000ff0877ac */ /* 0x000e220008000a00 */
[----:B------:R-:W-:-:S05]  /*01c0*/  IMAD R4, R13, R5, R0 ;  /* 0x000000050d047224 */ /* 0x000fca00078e0200 */
[----:B0-----:R-:W-:-:S04]  /*01d0*/  IADD3 R14, P2, PT, R4, UR8, RZ ;  /* 0x00000008040e7c10 */ /* 0x001fc8000ff5e0ff */
[----:B------:R-:W-:-:S05]  /*01e0*/  LEA.HI.X.SX32 R15, R4, UR9, 0x1, P2 ;  /* 0x00000009040f7c11 */ /* 0x000fca00090f0eff */
[----:B------:R-:W2:Y:S04]  /*01f0*/  LDG.E.U8 R4, desc[UR4][R14.64] ;  /* 0x000000040e047981 */ /* 0x000ea8000c1e1100 */
[----:B------:R-:W2:Y:S01]  /*0200*/  LDG.E.U8 R11, desc[UR4][R14.64+0x2] ;  /* 0x000002040e0b7981 */ /* 0x000ea2000c1e1100 */
[----:B------:R-:W-:-:S03]  /*0210*/  IADD3 R16, P2, PT, R2, R14, RZ ;  /* 0x0000000e02107210 */ /* 0x000fc60007f5e0ff */
[----:B------:R-:W3:Y:S01]  /*0220*/  LDG.E.U8 R6, desc[UR4][R14.64+0x1] ;  /* 0x000001040e067981 */ /* 0x000ee2000c1e1100 */
[----:B------:R-:W-:-:S05]  /*0230*/  LEA.HI.X.SX32 R17, R2, R15, 0x1, P2 ;  /* 0x0000000f02117211 */ /* 0x000fca00010f0eff */
[----:B------:R-:W4:Y:S04]  /*0240*/  LDG.E.U8 R8, desc[UR4][R16.64] ;  /* 0x0000000410087981 */ /* 0x000f28000c1e1100 */
[----:B------:R-:W5:Y:S04]  /*0250*/  LDG.E.U8 R12, desc[UR4][R16.64+0x1] ;  /* 0x00000104100c7981 */ /* 0x000f68000c1e1100 */
[----:B------:R-:W5:Y:S01]  /*0260*/  LDG.E.U8 R18, desc[UR4][R16.64+0x2] ;  /* 0x0000020410127981 */ /* 0x000f62000c1e1100 */
[----:B--2---:R-:W-:Y:S02]  /*0270*/  IMAD.IADD R19, R4, 0x1, R11 ;  /* 0x0000000104137824 */ /* 0x004fe400078e020b */
[----:B------:R-:W0:Y:S02]  /*0280*/  LDC.64 R10, c[0x0][0x390] ;  /* 0x0000e400ff0a7b82 */ /* 0x000e240000000a00 */
[----:B---3--:R-:W-:-:S04]  /*0290*/  IMAD R6, R6, 0x2, R19 ;  /* 0x0000000206067824 */ /* 0x008fc800078e0213 */
[----:B------:R-:W-:Y:S01]  /*02a0*/  IMAD.MOV R4, RZ, RZ, -R6 ;  /* 0x000000ffff047224 */ /* 0x000fe200078e0a06 */
[----:B----4-:R-:W-:-:S04]  /*02b0*/  I2FP.F32.U32 R19, R8 ;  /* 0x0000000800137245 */ /* 0x010fc80000201000 */
[----:B------:R-:W-:Y:S02]  /*02c0*/  I2FP.F32.S32 R4, R4 ;  /* 0x0000000400047245 */ /* 0x000fe40000201400 */
[----:B-----5:R-:W-:-:S03]  /*02d0*/  SHF.L.U32 R12, R12, 0x1, RZ ;  /* 0x000000010c0c7819 */ /* 0x020fc600000006ff */
[----:B------:R-:W-:Y:S01]  /*02e0*/  FADD R4, R4, R19 ;  /* 0x0000001304047221 */ /* 0x000fe20000000000 */
[----:B------:R-:W-:Y:S01]  /*02f0*/  I2FP.F32.U32 R15, R12 ;  /* 0x0000000c000f7245 */ /* 0x000fe20000201000 */
[----:B------:R-:W-:Y:S01]  /*0300*/  IMAD R19, R13, UR7, R0 ;  /* 0x000000070d137c24 */ /* 0x000fe2000f8e0200 */
[----:B------:R-:W-:-:S03]  /*0310*/  I2FP.F32.U32 R13, R18 ;  /* 0x00000012000d7245 */ /* 0x000fc60000201000 */
[----:B------:R-:W-:Y:S01]  /*0320*/  FADD R4, R4, R15 ;  /* 0x0000000f04047221 */ /* 0x000fe20000000000 */
[----:B0-----:R-:W-:-:S04]  /*0330*/  IMAD.WIDE R10, R19, 0x4, R10 ;  /* 0x00000004130a7825 */ /* 0x001fc800078e020a */
[----:B------:R-:W-:-:S05]  /*0340*/  FADD R13, R4, R13 ;  /* 0x0000000d040d7221 */ /* 0x000fca0000000000 */
[----:B------:R0:W-:Y:S02]  /*0350*/  STG.E desc[UR4][R10.64], R13 ;  /* 0x0000000d0a007986 */ /* 0x0001e4000c101904 */
.L_x_26:
[----:B------:R-:W-:Y:S05]  /*0360*/  BSYNC.RECONVERGENT B0 ;  /* 0x0000000000007941 */ /* 0x000fea0003800200 */
.L_x_25:
[----:B------:R-:W-:Y:S04]  /*0370*/  BSSY.RECONVERGENT B0, `(.L_x_27) ;  /* 0x000001d000007945 */ /* 0x000fe80003800200 */
[----:B------:R-:W-:Y:S05]  /*0380*/  @P0 BRA `(.L_x_28) ;  /* 0x00000000006c0947 */ /* 0x000fea0003800000 */
[----:B------:R-:W1:Y:S01]  /*0390*/  LDCU.64 UR8, c[0x0][0x380] ;  /* 0x00007000ff0877ac */ /* 0x000e620008000a00 */
[----:B------:R-:W-:-:S05]  /*03a0*/  IMAD R4, R9, R5, R0 ;  /* 0x0000000509047224 */ /* 0x000fca00078e0200 */
[----:B-1----:R-:W-:-:S04]  /*03b0*/  IADD3 R12, P0, PT, R4, UR8, RZ ;  /* 0x00000008040c7c10 */ /* 0x002fc8000ff1e0ff */
[----:B0-----:R-:W-:-:S05]  /*03c0*/  LEA.HI.X.SX32 R13, R4, UR9, 0x1, P0 ;  /* 0x00000009040d7c11 */ /* 0x001fca00080f0eff */
        /* <DEDUP_REMOVED lines=23> */
.L_x_28:
[----:B------:R-:W-:Y:S05]  /*0540*/  BSYNC.RECONVERGENT B0 ;  /* 0x0000000000007941 */ /* 0x000fea0003800200 */
.L_x_27:
[----:B------:R-:W-:Y:S04]  /*0550*/  BSSY.RECONVERGENT B0, `(.L_x_29) ;  /* 0x000001d000007945 */ /* 0x000fe80003800200 */
[----:B------:R-:W-:Y:S05]  /*0560*/  @P3 BRA `(.L_x_30) ;  /* 0x00000000006c3947 */ /* 0x000fea0003800000 */
[----:B------:R-:W0:Y:S01]  /*0570*/  LDCU.64 UR8, c[0x0][0x380] ;  /* 0x00007000ff0877ac */ /* 0x000e220008000a00 */
[----:B------:R-:W-:-:S05]  /*0580*/  IMAD R4, R7, R5, R0 ;  /* 0x0000000507047224 */ /* 0x000fca00078e0200 */
[----:B01----:R-:W-:-:S04]  /*0590*/  IADD3 R10, P0, PT, R4, UR8, RZ ;  /* 0x00000008040a7c10 */ /* 0x003fc8000ff1e0ff */
        /* <DEDUP_REMOVED lines=9> */
[----:B------:R-:W-:Y:S02]  /*0630*/  IMAD R7, R7, UR7, R0 ;  /* 0x0000000707077c24 */ /* 0x000fe4000f8e0200 */
[----:B--2---:R-:W-:-:S02]  /*0640*/  IMAD.IADD R15, R4, 0x1, R9 ;  /* 0x00000001040f7824 */ /* 0x004fc400078e0209 */
[----:B------:R-:W0:Y:S02]  /*0650*/  LDC.64 R8, c[0x0][0x390] ;  /* 0x0000e400ff087b82 */ /* 0x000e240000000a00 */
[----:B---3--:R-:W-:-:S04]  /*0660*/  IMAD R6, R6, 0x2, R15 ;  /* 0x0000000206067824 */ /* 0x008fc800078e020f */
[----:B------:R-:W-:Y:S01]  /*0670*/  IMAD.MOV R4, RZ, RZ, -R6 ;  /* 0x000000ffff047224 */ /* 0x000fe200078e0a06 */
[----:B----4-:R-:W-:-:S04]  /*0680*/  I2FP.F32.U32 R15, R14 ;  /* 0x0000000e000f7245 */ /* 0x010fc80000201000 */
[----:B------:R-:W-:Y:S02]  /*0690*/  I2FP.F32.S32 R4, R4 ;  /* 0x0000000400047245 */ /* 0x000fe40000201400 */
[----:B-----5:R-:W-:-:S03]  /*06a0*/  SHF.L.U32 R16, R16, 0x1, RZ ;  /* 0x0000000110107819 */ /* 0x020fc600000006ff */
[----:B------:R-:W-:Y:S01]  /*06b0*/  FADD R4, R4, R15 ;  /* 0x0000000f04047221 */ /* 0x000fe20000000000 */
[----:B------:R-:W-:Y:S02]  /*06c0*/  I2FP.F32.U32 R11, R16 ;  /* 0x00000010000b7245 */ /* 0x000fe40000201000 */
[----:B------:R-:W-:-:S03]  /*06d0*/  I2FP.F32.U32 R17, R17 ;  /* 0x0000001100117245 */ /* 0x000fc60000201000 */
[----:B------:R-:W-:Y:S01]  /*06e0*/  FADD R4, R4, R11 ;  /* 0x0000000b04047221 */ /* 0x000fe20000000000 */
[----:B0-----:R-:W-:-:S04]  /*06f0*/  IMAD.WIDE R8, R7, 0x4, R8 ;  /* 0x0000000407087825 */ /* 0x001fc800078e0208 */
[----:B------:R-:W-:-:S05]  /*0700*/  FADD R17, R4, R17 ;  /* 0x0000001104117221 */ /* 0x000fca0000000000 */
[----:B------:R2:W-:Y:S02]  /*0710*/  STG.E desc[UR4][R8.64], R17 ;  /* 0x0000001108007986 */ /* 0x0005e4000c101904 */
.L_x_30:
[----:B------:R-:W-:Y:S05]  /*0720*/  BSYNC.RECONVERGENT B0 ;  /* 0x0000000000007941 */ /* 0x000fea0003800200 */
.L_x_29:
[----:B------:R-:W-:Y:S05]  /*0730*/  @P1 EXIT ;  /* 0x000000000000194d */ /* 0x000fea0003800000 */
[----:B------:R-:W3:Y:S01]  /*0740*/  LDCU.64 UR8, c[0x0][0x380] ;  /* 0x00007000ff0877ac */ /* 0x000ee20008000a00 */
[----:B------:R-:W-:-:S05]  /*0750*/  IMAD R5, R3, R5, R0 ;  /* 0x0000000503057224 */ /* 0x000fca00078e0200 */
[----:B---3--:R-:W-:-:S04]  /*0760*/  IADD3 R6, P0, PT, R5, UR8, RZ ;  /* 0x0000000805067c10 */ /* 0x008fc8000ff1e0ff */
[----:B------:R-:W-:Y:S02]  /*0770*/  LEA.HI.X.SX32 R7, R5, UR9, 0x1, P0 ;  /* 0x0000000905077c11 */ /* 0x000fe400080f0eff */
[----:B--2---:R-:W-:-:S03]  /*0780*/  IADD3 R8, P0, PT, R2, R6, RZ ;  /* 0x0000000602087210 */ /* 0x004fc60007f1e0ff */
[----:B------:R-:W2:Y:S01]  /*0790*/  LDG.E.U8 R4, desc[UR4][R6.64] ;  /* 0x0000000406047981 */ /* 0x000ea2000c1e1100 */
[----:B-1----:R-:W-:-:S03]  /*07a0*/  LEA.HI.X.SX32 R9, R2, R7, 0x1, P0 ;  /* 0x0000000702097211 */ /* 0x002fc600000f0eff */
[----:B------:R-:W2:Y:S04]  /*07b0*/  LDG.E.U8 R5, desc[UR4][R6.64+0x2] ;  /* 0x0000020406057981 */ /* 0x000ea8000c1e1100 */
[----:B------:R-:W3:Y:S04]  /*07c0*/  LDG.E.U8 R2, desc[UR4][R6.64+0x1] ;  /* 0x0000010406027981 */ /* 0x000ee8000c1e1100 */
[----:B------:R-:W4:Y:S04]  /*07d0*/  LDG.E.U8 R12, desc[UR4][R8.64+0x1] ;  /* 0x00000104080c7981 */ /* 0x000f28000c1e1100 */
[----:B0-----:R-:W5:Y:S04]  /*07e0*/  LDG.E.U8 R10, desc[UR4][R8.64] ;  /* 0x00000004080a7981 */ /* 0x001f68000c1e1100 */
[----:B------:R-:W5:Y:S01]  /*07f0*/  LDG.E.U8 R13, desc[UR4][R8.64+0x2] ;  /* 0x00000204080d7981 */ /* 0x000f62000c1e1100 */
[----:B------:R-:W-:-:S02]  /*0800*/  IMAD R3, R3, UR7, R0 ;  /* 0x0000000703037c24 */ /* 0x000fc4000f8e0200 */
[----:B--2---:R-:W-:Y:S02]  /*0810*/  IMAD.IADD R11, R4, 0x1, R5 ;  /* 0x00000001040b7824 */ /* 0x004fe400078e0205 */
[----:B------:R-:W0:Y:S02]  /*0820*/  LDC.64 R4, c[0x0][0x390] ;  /* 0x0000e400ff047b82 */ /* 0x000e240000000a00 */
[----:B---3--:R-:W-:-:S05]  /*0830*/  IMAD R2, R2, 0x2, R11 ;  /* 0x0000000202027824 */ /* 0x008fca00078e020b */
[----:B------:R-:W-:Y:S01]  /*0840*/  IADD3 R2, PT, PT, -R2, RZ, RZ ;  /* 0x000000ff02027210 */ /* 0x000fe20007ffe1ff */
[----:B----4-:R-:W-:Y:S01]  /*0850*/  IMAD.SHL.U32 R12, R12, 0x2, RZ ;  /* 0x000000020c0c7824 */ /* 0x010fe200078e00ff */
[----:B-----5:R-:W-:Y:S02]  /*0860*/  I2FP.F32.U32 R11, R10 ;  /* 0x0000000a000b7245 */ /* 0x020fe40000201000 */
[----:B------:R-:W-:Y:S02]  /*0870*/  I2FP.F32.S32 R2, R2 ;  /* 0x0000000200027245 */ /* 0x000fe40000201400 */
[----:B------:R-:W-:-:S03]  /*0880*/  I2FP.F32.U32 R7, R12 ;  /* 0x0000000c00077245 */ /* 0x000fc60000201000 */
[----:B------:R-:W-:Y:S01]  /*0890*/  FADD R2, R2, R11 ;  /* 0x0000000b02027221 */ /* 0x000fe20000000000 */
[----:B------:R-:W-:-:S03]  /*08a0*/  I2FP.F32.U32 R13, R13 ;  /* 0x0000000d000d7245 */ /* 0x000fc60000201000 */
[----:B------:R-:W-:Y:S01]  /*08b0*/  FADD R2, R2, R7 ;  /* 0x0000000702027221 */ /* 0x000fe20000000000 */
[----:B0-----:R-:W-:-:S04]  /*08c0*/  IMAD.WIDE R4, R3, 0x4, R4 ;  /* 0x0000000403047825 */ /* 0x001fc800078e0204 */
[----:B------:R-:W-:-:S05]  /*08d0*/  FADD R13, R2, R13 ;  /* 0x0000000d020d7221 */ /* 0x000fca0000000000 */
[----:B------:R-:W-:Y:S01]  /*08e0*/  STG.E desc[UR4][R4.64], R13 ;  /* 0x0000000d04007986 */ /* 0x000fe2000c101904 */
[----:B------:R-:W-:Y:S05]  /*08f0*/  EXIT ;  /* 0x000000000000794d */ /* 0x000fea0003800000 */
.L_x_31:
        /* <DEDUP_REMOVED lines=16> */
.L_x_64:


//--------------------- .text._Z14SobelKernelV4XPhiiPfii --------------------------
	.section	.text._Z14SobelKernelV4XPhiiPfii,"ax",@progbits
	.align	128
        .global         _Z14SobelKernelV4XPhiiPfii
        .type           _Z14SobelKernelV4XPhiiPfii,@function
        .size           _Z14SobelKernelV4XPhiiPfii,(.L_x_65 - _Z14SobelKernelV4XPhiiPfii)
        .other          _Z14SobelKernelV4XPhiiPfii,@"STO_CUDA_ENTRY STV_DEFAULT"
_Z14SobelKernelV4XPhiiPfii:
.text._Z14SobelKernelV4XPhiiPfii:
[----:B------:R-:W-:Y:S01]  /*0000*/  LDC R1, c[0x0][0x37c] ;  /* 0x0000df00ff017b82 */ /* 0x000fe20000000800 */
[----:B------:R-:W0:Y:S07]  /*0010*/  S2R R4, SR_TID.X ;  /* 0x0000000000047919 */ /* 0x000e2e0000002100 */
[----:B------:R-:W1:Y:S01]  /*0020*/  LDC R3, c[0x0][0x364] ;  /* 0x0000d900ff037b82 */ /* 0x000e620000000800 */
[----:B------:R-:W2:Y:S01]  /*0030*/  LDCU.64 UR6, c[0x0][0x398] ;  /* 0x00007300ff0677ac */ /* 0x000ea20008000a00 */
[----:B------:R-:W-:Y:S01]  /*0040*/  BSSY.RECONVERGENT B0, `(.L_x_32) ;  /* 0x0000031000007945 */ /* 0x000fe20003800200 */
[----:B------:R-:W1:Y:S05]  /*0050*/  S2R R2, SR_TID.Y ;  /* 0x0000000000027919 */ /* 0x000e6a0000002200 */
[----:B------:R-:W0:Y:S08]  /*0060*/  S2UR UR5, SR_CTAID.X ;  /* 0x00000000000579c3 */ /* 0x000e300000002500 */
[----:B------:R-:W0:Y:S08]  /*0070*/  LDC R7, c[0x0][0x360] ;  /* 0x0000d800ff077b82 */ /* 0x000e300000000800 */
[----:B------:R-:W1:Y:S08]  /*0080*/  S2UR UR4, SR_CTAID.Y ;  /* 0x00000000000479c3 */ /* 0x000e700000002600 */
[----:B------:R-:W3:Y:S01]  /*0090*/  LDC R0, c[0x0][0x38c] ;  /* 0x0000e300ff007b82 */ /* 0x000ee20000000800 */
[----:B0-----:R-:W-:-:S04]  /*00a0*/  IMAD R7, R7, UR5, R4 ;  /* 0x0000000507077c24 */ /* 0x001fc8000f8e0204 */
[----:B------:R-:W-:Y:S02]  /*00b0*/  IMAD.SHL.U32 R7, R7, 0x4, RZ ;  /* 0x0000000407077824 */ /* 0x000fe400078e00ff */
[----:B-1----:R-:W-:-:S03]  /*00c0*/  IMAD R3, R3, UR4, R2 ;  /* 0x0000000403037c24 */ /* 0x002fc6000f8e0202 */
[----:B--2---:R-:W-:Y:S01]  /*00d0*/  ISETP.GE.AND P0, PT, R7, UR7, PT ;  /* 0x0000000707007c0c */ /* 0x004fe2000bf06270 */
[----:B------:R-:W0:Y:S01]  /*00e0*/  LDCU.64 UR4, c[0x0][0x358] ;  /* 0x00006b00ff0477ac */ /* 0x000e220008000a00 */
[C---:B------:R-:W-:Y:S02]  /*00f0*/  IMAD R2, R3.reuse, UR7, RZ ;  /* 0x0000000703027c24 */ /* 0x040fe4000f8e02ff */
[C---:B------:R-:W-:Y:S01]  /*0100*/  ISETP.GE.OR P0, PT, R3.reuse, UR6, P0 ;  /* 0x0000000603007c0c */ /* 0x040fe20008706670 */
[----:B---3--:R-:W-:-:S12]  /*0110*/  IMAD R6, R3, R0, RZ ;  /* 0x0000000003067224 */ /* 0x008fd800078e02ff */
[----:B------:R-:W-:Y:S05]  /*0120*/  @P0 BRA `(.L_x_33) ;  /* 0x0000000000880947 */ /* 0x000fea0003800000 */
[----:B------:R-:W1:Y:S01]  /*0130*/  LDCU.64 UR8, c[0x0][0x380] ;  /* 0x00007000ff0877ac */ /* 0x000e620008000a00 */
[----:B------:R-:W-:Y:S01]  /*0140*/  IMAD.IADD R4, R7, 0x1, R6 ;  /* 0x0000000107047824 */ /* 0x000fe200078e0206 */
[----:B------:R-:W-:-:S04]  /*0150*/  SHF.R.S32.HI R5, RZ, 0x1f, R0 ;  /* 0x0000001fff057819 */ /* 0x000fc80000011400 */
[----:B-1----:R-:W-:-:S04]  /*0160*/  IADD3 R10, P0, PT, R4, UR8, RZ ;  /* 0x00000008040a7c10 */ /* 0x002fc8000ff1e0ff */
[----:B------:R-:W-:Y:S02]  /*0170*/  LEA.HI.X.SX32 R11, R4, UR9, 0x1, P0 ;  /* 0x00000009040b7c11 */ /* 0x000fe400080f0eff */
[----:B------:R-:W-:-:S03]  /*0180*/  IADD3 R12, P0, PT, R10, R0, RZ ;  /* 0x000000000a0c7210 */ /* 0x000fc60007f1e0ff */
[----:B0-----:R-:W2:Y:S02]  /*0190*/  LDG.E.U8 R4, desc[UR4][R10.64] ;  /* 0x000000040a047981 */ /* 0x001ea4000c1e1100 */
[C---:B------:R-:W-:Y:S01]  /*01a0*/  IMAD.X R13, R5.reuse, 0x1, R11, P0 ;  /* 0x00000001050d7824 */ /* 0x040fe200000e060b */
[----:B------:R-:W-:Y:S01]  /*01b0*/  IADD3 R8, P0, PT, R12, R0, RZ ;  /* 0x000000000c087210 */ /* 0x000fe20007f1e0ff */
[----:B------:R-:W3:Y:S04]  /*01c0*/  LDG.E.U8 R14, desc[UR4][R10.64+0x2] ;  /* 0x000002040a0e7981 */ /* 0x000ee8000c1e1100 */
[----:B------:R-:W4:Y:S01]  /*01d0*/  LDG.E.U8 R16, desc[UR4][R12.64] ;  /* 0x000000040c107981 */ /* 0x000f22000c1e1100 */
[----:B------:R-:W-:-:S03]  /*01e0*/  IMAD.X R9, R5, 0x1, R13, P0 ;  /* 0x0000000105097824 */ /* 0x000fc600000e060d */
[----:B------:R-:W5:Y:S04]  /*01f0*/  LDG.E.U8 R17, desc[UR4][R12.64+0x2] ;  /* 0x000002040c117981 */ /* 0x000f68000c1e1100 */
[----:B------:R-:W5:Y:S04]  /*0200*/  LDG.E.U8 R18, desc[UR4][R8.64] ;  /* 0x0000000408127981 */ /* 0x000f68000c1e1100 */
[----:B------:R0:W5:Y:S01]  /*0210*/  LDG.E.U8 R19, desc[UR4][R8.64+0x2] ;  /* 0x0000020408137981 */ /* 0x000162000c1e1100 */
[----:B--2---:R-:W-:Y:S02]  /*0220*/  IMAD.MOV R20, RZ, RZ, -R4 ;  /* 0x000000ffff147224 */ /* 0x004fe400078e0a04 */
[----:B------:R-:W1:Y:S01]  /*0230*/  LDC.64 R4, c[0x0][0x390] ;  /* 0x0000e400ff047b82 */ /* 0x000e620000000a00 */
[----:B---3--:R-:W-:-:S02]  /*0240*/  I2FP.F32.U32 R15, R14 ;  /* 0x0000000e000f7245 */ /* 0x008fc40000201000 */
        /* <DEDUP_REMOVED lines=10> */
[----:B------:R-:W-:Y:S01]  /*02f0*/  I2FP.F32.U32 R8, R19 ;  /* 0x0000001300087245 */ /* 0x000fe20000201000 */
[----:B------:R-:W-:-:S02]  /*0300*/  IMAD.IADD R11, R7, 0x1, R2 ;  /* 0x00000001070b7824 */ /* 0x000fc400078e0202 */
[----:B------:R-:W-:Y:S02]  /*0310*/  FADD R9, R10, R9 ;  /* 0x000000090a097221 */ /* 0x000fe40000000000 */
[----:B-1----:R-:W-:-:S04]  /*0320*/  IMAD.WIDE R4, R11, 0x4, R4 ;  /* 0x000000040b047825 */ /* 0x002fc800078e0204 */
[----:B------:R-:W-:-:S05]  /*0330*/  FADD R9, R9, R8 ;  /* 0x0000000809097221 */ /* 0x000fca0000000000 */
[----:B------:R1:W-:Y:S02]  /*0340*/  STG.E desc[UR4][R4.64], R9 ;  /* 0x0000000904007986 */ /* 0x0003e4000c101904 */
.L_x_33:
[----:B0-----:R-:W-:Y:S05]  /*0350*/  BSYNC.RECONVERGENT B0 ;  /* 0x0000000000007941 */ /* 0x001fea0003800200 */
.L_x_32:
[----:B------:R-:W0:Y:S01]  /*0360*/  LDCU.64 UR10, c[0x0][0x380] ;  /* 0x00007000ff0a77ac */ /* 0x000e220008000a00 */
[C---:B-1----:R-:W-:Y:S01]  /*0370*/  VIADD R4, R7.reuse, 0x1 ;  /* 0x0000000107047836 */ /* 0x042fe20000000000 */
[----:B------:R-:W-:Y:S01]  /*0380*/  SHF.R.S32.HI R8, RZ, 0x1f, R7 ;  /* 0x0000001fff087819 */ /* 0x000fe20000011407 */
[C---:B------:R-:W-:Y:S01]  /*0390*/  VIADD R5, R7.reuse, 0x2 ;  /* 0x0000000207057836 */ /* 0x040fe20000000000 */
[----:B------:R-:W1:Y:S01]  /*03a0*/  LDCU.64 UR8, c[0x0][0x390] ;  /* 0x00007200ff0877ac */ /* 0x000e620008000a00 */
[C---:B------:R-:W-:Y:S01]  /*03b0*/  IADD3 R10, P0, PT, R7.reuse, R2, RZ ;  /* 0x00000002070a7210 */ /* 0x040fe20007f1e0ff */
[----:B------:R-:W-:Y:S01]  /*03c0*/  VIADD R9, R7, 0x3 ;  /* 0x0000000307097836 */ /* 0x000fe20000000000 */
[----:B------:R-:W-:Y:S01]  /*03d0*/  ISETP.GE.AND P1, PT, R4, UR7, PT ;  /* 0x0000000704007c0c */ /* 0x000fe2000bf26270 */
[----:B------:R-:W-:Y:S01]  /*03e0*/  BSSY.RECONVERGENT B0, `(.L_x_34) ;  /* 0x0000028000007945 */ /* 0x000fe20003800200 */
[----:B------:R-:W-:Y:S02]  /*03f0*/  ISETP.GE.AND P2, PT, R5, UR7, PT ;  /* 0x0000000705007c0c */ /* 0x000fe4000bf46270 */
[----:B------:R-:W-:-:S02]  /*0400*/  ISETP.GE.OR P1, PT, R3, UR6, P1 ;  /* 0x0000000603007c0c */ /* 0x000fc40008f26670 */
[--C-:B------:R-:W-:Y:S02]  /*0410*/  SHF.R.S32.HI R5, RZ, 0x1f, R6.reuse ;  /* 0x0000001fff057819 */ /* 0x100fe40000011406 */
[----:B------:R-:W-:Y:S02]  /*0420*/  ISETP.GE.OR P2, PT, R3, UR6, P2 ;  /* 0x0000000603007c0c */ /* 0x000fe40009746670 */
[----:B0-----:R-:W-:Y:S02]  /*0430*/  IADD3 R4, P4, P3, R7, UR10, R6 ;  /* 0x0000000a07047c10 */ /* 0x001fe4000fb9e006 */
[----:B------:R-:W-:Y:S02]  /*0440*/  LEA.HI.X.SX32 R7, R2, R8, 0x1, P0 ;  /* 0x0000000802077211 */ /* 0x000fe400000f0eff */
[----:B------:R-:W-:Y:S02]  /*0450*/  ISETP.GE.AND P0, PT, R9, UR7, PT ;  /* 0x0000000709007c0c */ /* 0x000fe4000bf06270 */
[----:B------:R-:W-:-:S02]  /*0460*/  SHF.L.U32 R9, R0, 0x1, RZ ;  /* 0x0000000100097819 */ /* 0x000fc400000006ff */
[----:B-1----:R-:W-:Y:S02]  /*0470*/  LEA R6, P5, R10, UR8, 0x2 ;  /* 0x000000080a067c11 */ /* 0x002fe4000f8a10ff */
[----:B------:R-:W-:Y:S02]  /*0480*/  IADD3.X R5, PT, PT, R8, UR11, R5, P4, P3 ;  /* 0x0000000b08057c10 */ /* 0x000fe4000a7e6405 */
[----:B------:R-:W-:Y:S02]  /*0490*/  IADD3 R2, P3, PT, R4, R0, RZ ;  /* 0x0000000004027210 */ /* 0x000fe40007f7e0ff */
[----:B------:R-:W-:Y:S02]  /*04a0*/  IADD3 R8, P4, PT, R9, R4, RZ ;  /* 0x0000000409087210 */ /* 0x000fe40007f9e0ff */
[----:B------:R-:W-:Y:S02]  /*04b0*/  LEA.HI.X R7, R10, UR9, R7, 0x2, P5 ;  /* 0x000000090a077c11 */ /* 0x000fe4000a8f1407 */
[----:B------:R-:W-:-:S02]  /*04c0*/  ISETP.GE.OR P0, PT, R3, UR6, P0 ;  /* 0x0000000603007c0c */ /* 0x000fc40008706670 */
[-C--:B------:R-:W-:Y:S02]  /*04d0*/  LEA.HI.X.SX32 R3, R0, R5.reuse, 0x1, P3 ;  /* 0x0000000500037211 */ /* 0x080fe400018f0eff */
[----:B------:R-:W-:Y:S01]  /*04e0*/  LEA.HI.X.SX32 R9, R9, R5, 0x1, P4 ;  /* 0x0000000509097211 */ /* 0x000fe200020f0eff */
[----:B------:R-:W-:Y:S08]  /*04f0*/  @P1 BRA `(.L_x_35) ;  /* 0x0000000000581947 */ /* 0x000ff00003800000 */
[----:B------:R-:W2:Y:S04]  /*0500*/  LDG.E.U8 R0, desc[UR4][R4.64+0x1] ;  /* 0x0000010404007981 */ /* 0x000ea8000c1e1100 */
[----:B------:R-:W3:Y:S04]  /*0510*/  LDG.E.U8 R12, desc[UR4][R2.64+0x1] ;  /* 0x00000104020c7981 */ /* 0x000ee8000c1e1100 */
[----:B------:R-:W4:Y:S04]  /*0520*/  LDG.E.U8 R10, desc[UR4][R4.64+0x3] ;  /* 0x00000304040a7981 */ /* 0x000f28000c1e1100 */
[----:B------:R-:W5:Y:S04]  /*0530*/  LDG.E.U8 R13, desc[UR4][R2.64+0x3] ;  /* 0x00000304020d7981 */ /* 0x000f68000c1e1100 */
[----:B------:R-:W5:Y:S04]  /*0540*/  LDG.E.U8 R14, desc[UR4][R8.64+0x1] ;  /* 0x00000104080e7981 */ /* 0x000f68000c1e1100 */
[----:B------:R-:W5:Y:S01]  /*0550*/  LDG.E.U8 R15, desc[UR4][R8.64+0x3] ;  /* 0x00000304080f7981 */ /* 0x000f62000c1e1100 */
[----:B--2---:R-:W-:-:S02]  /*0560*/  IMAD.MOV R0, RZ, RZ, -R0 ;  /* 0x000000ffff007224 */ /* 0x004fc400078e0a00 */
[----:B---3--:R-:W-:-:S03]  /*0570*/  IMAD.U32 R12, R12, -0x2, RZ ;  /* 0xfffffffe0c0c7824 */ /* 0x008fc600078e00ff */
[----:B------:R-:W-:Y:S02]  /*0580*/  I2FP.F32.S32 R0, R0 ;  /* 0x0000000000007245 */ /* 0x000fe40000201400 */
[----:B----4-:R-:W-:Y:S01]  /*0590*/  I2FP.F32.U32 R11, R10 ;  /* 0x0000000a000b7245 */ /* 0x010fe20000201000 */
[----:B-----5:R-:W-:Y:S01]  /*05a0*/  IMAD.SHL.U32 R10, R13, 0x2, RZ ;  /* 0x000000020d0a7824 */ /* 0x020fe200078e00ff */
[----:B------:R-:W-:-:S03]  /*05b0*/  I2FP.F32.S32 R13, R12 ;  /* 0x0000000c000d7245 */ /* 0x000fc60000201400 */
[----:B------:R-:W-:Y:S01]  /*05c0*/  FADD R0, R0, R11 ;  /* 0x0000000b00007221 */ /* 0x000fe20000000000 */
[----:B------:R-:W-:Y:S01]  /*05d0*/  IMAD.MOV R14, RZ, RZ, -R14 ;  /* 0x000000ffff0e7224 */ /* 0x000fe200078e0a0e */
[----:B------:R-:W-:Y:S02]  /*05e0*/  I2FP.F32.U32 R11, R10 ;  /* 0x0000000a000b7245 */ /* 0x000fe40000201000 */
[----:B------:R-:W-:Y:S02]  /*05f0*/  FADD R0, R0, R13 ;  /* 0x0000000d00007221 */ /* 0x000fe40000000000 */
[----:B------:R-:W-:Y:S02]  /*0600*/  I2FP.F32.S32 R13, R14 ;  /* 0x0000000e000d7245 */ /* 0x000fe40000201400 */
[----:B------:R-:W-:Y:S01]  /*0610*/  FADD R0, R0, R11 ;  /* 0x0000000b00007221 */ /* 0x000fe20000000000 */
[----:B------:R-:W-:-:S03]  /*0620*/  I2FP.F32.U32 R15, R15 ;  /* 0x0000000f000f7245 */ /* 0x000fc60000201000 */
[----:B------:R-:W-:-:S04]  /*0630*/  FADD R0, R0, R13 ;  /* 0x0000000d00007221 */ /* 0x000fc80000000000 */
[----:B------:R-:W-:-:S05]  /*0640*/  FADD R15, R0, R15 ;  /* 0x0000000f000f7221 */ /* 0x000fca0000000000 */
[----:B------:R0:W-:Y:S02]  /*0650*/  STG.E desc[UR4][R6.64+0x4], R15 ;  /* 0x0000040f06007986 */ /* 0x0001e4000c101904 */
.L_x_35:
[----:B------:R-:W-:Y:S05]  /*0660*/  BSYNC.RECONVERGENT B0 ;  /* 0x0000000000007941 */ /* 0x000fea0003800200 */
.L_x_34:
[----:B------:R-:W-:Y:S04]  /*0670*/  BSSY.RECONVERGENT B0, `(.L_x_36) ;  /* 0x0000018000007945 */ /* 0x000fe80003800200 */
[----:B------:R-:W-:Y:S05]  /*0680*/  @P2 BRA `(.L_x_37) ;  /* 0x0000000000582947 */ /* 0x000fea0003800000 */
[----:B------:R-:W2:Y:S04]  /*0690*/  LDG.E.U8 R0, desc[UR4][R4.64+0x2] ;  /* 0x0000020404007981 */ /* 0x000ea8000c1e1100 */
[----:B------:R-:W3:Y:S04]  /*06a0*/  LDG.E.U8 R12, desc[UR4][R2.64+0x2] ;  /* 0x00000204020c7981 */ /* 0x000ee8000c1e1100 */
[----:B------:R-:W4:Y:S04]  /*06b0*/  LDG.E.U8 R10, desc[UR4][R4.64+0x4] ;  /* 0x00000404040a7981 */ /* 0x000f28000c1e1100 */
[----:B------:R-:W5:Y:S04]  /*06c0*/  LDG.E.U8 R13, desc[UR4][R2.64+0x4] ;  /* 0x00000404020d7981 */ /* 0x000f68000c1e1100 */
[----:B------:R-:W5:Y:S04]  /*06d0*/  LDG.E.U8 R14, desc[UR4][R8.64+0x2] ;  /* 0x00000204080e7981 */ /* 0x000f68000c1e1100 */
[----:B0-----:R-:W5:Y:S01]  /*06e0*/  LDG.E.U8 R15, desc[UR4][R8.64+0x4] ;  /* 0x00000404080f7981 */ /* 0x001f62000c1e1100 */
[----:B--2---:R-:W-:-:S02]  /*06f0*/  IMAD.MOV R0, RZ, RZ, -R0 ;  /* 0x000000ffff007224 */ /* 0x004fc400078e0a00 */
[----:B---3--:R-:W-:-:S03]  /*0700*/  IMAD.U32 R12, R12, -0x2, RZ ;  /* 0xfffffffe0c0c7824 */ /* 0x008fc600078e00ff */
[----:B------:R-:W-:Y:S02]  /*0710*/  I2FP.F32.S32 R0, R0 ;  /* 0x0000000000007245 */ /* 0x000fe40000201400 */
[----:B----4-:R-:W-:Y:S02]  /*0720*/  I2FP.F32.U32 R11, R10 ;  /* 0x0000000a000b7245 */ /* 0x010fe40000201000 */
[----:B-----5:R-:W-:-:S03]  /*0730*/  SHF.L.U32 R10, R13, 0x1, RZ ;  /* 0x000000010d0a7819 */ /* 0x020fc600000006ff */
[----:B------:R-:W-:Y:S01]  /*0740*/  FADD R0, R0, R11 ;  /* 0x0000000b00007221 */ /* 0x000fe20000000000 */
[----:B------:R-:W-:Y:S01]  /*0750*/  I2FP.F32.S32 R13, R12 ;  /* 0x0000000c000d7245 */ /* 0x000fe20000201400 */
[----:B------:R-:W-:Y:S01]  /*0760*/  IMAD.MOV R14, RZ, RZ, -R14 ;  /* 0x000000ffff0e7224 */ /* 0x000fe200078e0a0e */
[----:B------:R-:W-:-:S03]  /*0770*/  I2FP.F32.U32 R11, R10 ;  /* 0x0000000a000b7245 */ /* 0x000fc60000201000 */
[----:B------:R-:W-:Y:S01]  /*0780*/  FADD R0, R0, R13 ;  /* 0x0000000d00007221 */ /* 0x000fe20000000000 */
[----:B------:R-:W-:-:S03]  /*0790*/  I2FP.F32.S32 R13, R14 ;  /* 0x0000000e000d7245 */ /* 0x000fc60000201400 */
[----:B------:R-:W-:Y:S01]  /*07a0*/  FADD R0, R0, R11 ;  /* 0x0000000b00007221 */ /* 0x000fe20000000000 */
[----:B------:R-:W-:-:S03]  /*07b0*/  I2FP.F32.U32 R15, R15 ;  /* 0x0000000f000f7245 */ /* 0x000fc60000201000 */
[----:B------:R-:W-:-:S04]  /*07c0*/  FADD R0, R0, R13 ;  /* 0x0000000d00007221 */ /* 0x000fc80000000000 */
[----:B------:R-:W-:-:S05]  /*07d0*/  FADD R15, R0, R15 ;  /* 0x0000000f000f7221 */ /* 0x000fca0000000000 */
[----:B------:R1:W-:Y:S02]  /*07e0*/  STG.E desc[UR4][R6.64+0x8], R15 ;  /* 0x0000080f06007986 */ /* 0x0003e4000c101904 */
.L_x_37:
[----:B------:R-:W-:Y:S05]  /*07f0*/  BSYNC.RECONVERGENT B0 ;  /* 0x0000000000007941 */ /* 0x000fea0003800200 */
.L_x_36:
[----:B------:R-:W-:Y:S05]  /*0800*/  @P0 EXIT ;  /* 0x000000000000094d */ /* 0x000fea0003800000 */
[----:B------:R-:W2:Y:S04]  /*0810*/  LDG.E.U8 R0, desc[UR4][R4.64+0x3] ;  /* 0x0000030404007981 */ /* 0x000ea8000c1e1100 */
[----:B------:R-:W3:Y:S04]  /*0820*/  LDG.E.U8 R12, desc[UR4][R2.64+0x3] ;  /* 0x00000304020c7981 */ /* 0x000ee8000c1e1100 */
[----:B------:R-:W4:Y:S04]  /*0830*/  LDG.E.U8 R10, desc[UR4][R4.64+0x5] ;  /* 0x00000504040a7981 */ /* 0x000f28000c1e1100 */
[----:B------:R-:W5:Y:S04]  /*0840*/  LDG.E.U8 R13, desc[UR4][R2.64+0x5] ;  /* 0x00000504020d7981 */ /* 0x000f68000c1e1100 */
[----:B------:R-:W5:Y:S04]  /*0850*/  LDG.E.U8 R14, desc[UR4][R8.64+0x3] ;  /* 0x00000304080e7981 */ /* 0x000f68000c1e1100 */
[----:B01----:R-:W5:Y:S01]  /*0860*/  LDG.E.U8 R15, desc[UR4][R8.64+0x5] ;  /* 0x00000504080f7981 */ /* 0x003f62000c1e1100 */
        /* <DEDUP_REMOVED lines=15> */
[----:B------:R-:W-:Y:S01]  /*0960*/  STG.E desc[UR4][R6.64+0xc], R15 ;  /* 0x00000c0f06007986 */ /* 0x000fe2000c101904 */
[----:B------:R-:W-:Y:S05]  /*0970*/  EXIT ;  /* 0x000000000000794d */ /* 0x000fea0003800000 */
.L_x_38:
        /* <DEDUP_REMOVED lines=16> */
.L_x_65:


//--------------------- .text._Z14SobelKernelV4YPhiiPfii --------------------------
	.section	.text._Z14SobelKernelV4YPhiiPfii,"ax",@progbits
	.align	128
        .global         _Z14SobelKernelV4YPhiiPfii
        .type           _Z14SobelKernelV4YPhiiPfii,@function
        .size           _Z14SobelKernelV4YPhiiPfii,(.L_x_66 - _Z14SobelKernelV4YPhiiPfii)
        .other          _Z14SobelKernelV4YPhiiPfii,@"STO_CUDA_ENTRY STV_DEFAULT"
_Z14SobelKernelV4YPhiiPfii:
.text._Z14SobelKernelV4YPhiiPfii:
        /* <DEDUP_REMOVED lines=17> */
[----:B---3--:R-:W-:Y:S02]  /*0110*/  IMAD.SHL.U32 R5, R9, 0x2, RZ ;  /* 0x0000000209057824 */ /* 0x008fe400078e00ff */
[----:B------:R-:W-:-:S10]  /*0120*/  IMAD R9, R0, R9, RZ ;  /* 0x0000000900097224 */ /* 0x000fd400078e02ff */
[----:B------:R-:W-:Y:S05]  /*0130*/  @P0 BRA `(.L_x_40) ;  /* 0x00000000006c0947 */ /* 0x000fea0003800000 */
[----:B------:R-:W1:Y:S01]  /*0140*/  LDCU.64 UR8, c[0x0][0x380] ;  /* 0x00007000ff0877ac */ /* 0x000e620008000a00 */
[----:B------:R-:W-:-:S05]  /*0150*/  IMAD.IADD R2, R4, 0x1, R9 ;  /* 0x0000000104027824 */ /* 0x000fca00078e0209 */
[----:B-1----:R-:W-:-:S04]  /*0160*/  IADD3 R10, P0, PT, R2, UR8, RZ ;  /* 0x00000008020a7c10 */ /* 0x002fc8000ff1e0ff */
[----:B------:R-:W-:Y:S02]  /*0170*/  LEA.HI.X.SX32 R11, R2, UR9, 0x1, P0 ;  /* 0x00000009020b7c11 */ /* 0x000fe400080f0eff */
[----:B------:R-:W-:-:S03]  /*0180*/  IADD3 R12, P0, PT, R5, R10, RZ ;  /* 0x0000000a050c7210 */ /* 0x000fc60007f1e0ff */
[----:B0-----:R-:W2:Y:S04]  /*0190*/  LDG.E.U8 R2, desc[UR4][R10.64] ;  /* 0x000000040a027981 */ /* 0x001ea8000c1e1100 */
[----:B------:R-:W2:Y:S01]  /*01a0*/  LDG.E.U8 R3, desc[UR4][R10.64+0x2] ;  /* 0x000002040a037981 */ /* 0x000ea2000c1e1100 */
[----:B------:R-:W-:-:S03]  /*01b0*/  LEA.HI.X.SX32 R13, R5, R11, 0x1, P0 ;  /* 0x0000000b050d7211 */ /* 0x000fc600000f0eff */
[----:B------:R-:W3:Y:S04]  /*01c0*/  LDG.E.U8 R6, desc[UR4][R10.64+0x1] ;  /* 0x000001040a067981 */ /* 0x000ee8000c1e1100 */
[----:B------:R-:W4:Y:S04]  /*01d0*/  LDG.E.U8 R14, desc[UR4][R12.64+0x1] ;  /* 0x000001040c0e7981 */ /* 0x000f28000c1e1100 */
[----:B------:R-:W5:Y:S04]  /*01e0*/  LDG.E.U8 R8, desc[UR4][R12.64] ;  /* 0x000000040c087981 */ /* 0x000f68000c1e1100 */
[----:B------:R-:W5:Y:S01]  /*01f0*/  LDG.E.U8 R16, desc[UR4][R12.64+0x2] ;  /* 0x000002040c107981 */ /* 0x000f62000c1e1100 */
[----:B--2---:R-:W-:-:S02]  /*0200*/  IMAD.IADD R15, R2, 0x1, R3 ;  /* 0x00000001020f7824 */ /* 0x004fc400078e0203 */
[----:B------:R-:W0:Y:S02]  /*0210*/  LDC.64 R2, c[0x0][0x390] ;  /* 0x0000e400ff027b82 */ /* 0x000e240000000a00 */
[----:B---3--:R-:W-:-:S04]  /*0220*/  IMAD R6, R6, 0x2, R15 ;  /* 0x0000000206067824 */ /* 0x008fc800078e020f */
[----:B------:R-:W-:Y:S02]  /*0230*/  IMAD.MOV R6, RZ, RZ, -R6 ;  /* 0x000000ffff067224 */ /* 0x000fe400078e0a06 */
[----:B----4-:R-:W-:Y:S01]  /*0240*/  IMAD.SHL.U32 R14, R14, 0x2, RZ ;  /* 0x000000020e0e7824 */ /* 0x010fe200078e00ff */
[----:B-----5:R-:W-:Y:S02]  /*0250*/  I2FP.F32.U32 R15, R8 ;  /* 0x00000008000f7245 */ /* 0x020fe40000201000 */
[----:B------:R-:W-:Y:S02]  /*0260*/  I2FP.F32.S32 R6, R6 ;  /* 0x0000000600067245 */ /* 0x000fe40000201400 */
[----:B------:R-:W-:-:S03]  /*0270*/  I2FP.F32.U32 R11, R14 ;  /* 0x0000000e000b7245 */ /* 0x000fc60000201000 */
[----:B------:R-:W-:Y:S01]  /*0280*/  FADD R6, R6, R15 ;  /* 0x0000000f06067221 */ /* 0x000fe20000000000 */
[----:B------:R-:W-:Y:S01]  /*0290*/  I2FP.F32.U32 R13, R16 ;  /* 0x00000010000d7245 */ /* 0x000fe20000201000 */
[----:B------:R-:W-:Y:S02]  /*02a0*/  IMAD.IADD R15, R4, 0x1, R7 ;  /* 0x00000001040f7824 */ /* 0x000fe400078e0207 */
[----:B------:R-:W-:Y:S02]  /*02b0*/  FADD R6, R6, R11 ;  /* 0x0000000b06067221 */ /* 0x000fe40000000000 */
[----:B0-----:R-:W-:-:S04]  /*02c0*/  IMAD.WIDE R2, R15, 0x4, R2 ;  /* 0x000000040f027825 */ /* 0x001fc800078e0202 */
[----:B------:R-:W-:-:S05]  /*02d0*/  FADD R13, R6, R13 ;  /* 0x0000000d060d7221 */ /* 0x000fca0000000000 */
[----:B------:R1:W-:Y:S02]  /*02e0*/  STG.E desc[UR4][R2.64], R13 ;  /* 0x0000000d02007986 */ /* 0x0003e4000c101904 */
.L_x_40:
[----:B0-----:R-:W-:Y:S05]  /*02f0*/  BSYNC.RECONVERGENT B0 ;  /* 0x0000000000007941 */ /* 0x001fea0003800200 */
.L_x_39:
[----:B------:R-:W0:Y:S01]  /*0300*/  LDCU.64 UR8, c[0x0][0x380] ;  /* 0x00007000ff0877ac */ /* 0x000e220008000a00 */
[----:B-1----:R-:W-:Y:S01]  /*0310*/  VIADD R2, R4, 0x1 ;  /* 0x0000000104027836 */ /* 0x002fe20000000000 */
[----:B------:R-:W-:Y:S02]  /*0320*/  SHF.R.S32.HI R3, RZ, 0x1f, R9 ;  /* 0x0000001fff037819 */ /* 0x000fe40000011409 */
[----:B------:R-:W-:Y:S02]  /*0330*/  SHF.R.S32.HI R14, RZ, 0x1f, R4 ;  /* 0x0000001fff0e7819 */ /* 0x000fe40000011404 */
[----:B------:R-:W-:-:S04]  /*0340*/  ISETP.GE.AND P0, PT, R2, UR7, PT ;  /* 0x0000000702007c0c */ /* 0x000fc8000bf06270 */
[----:B------:R-:W-:Y:S02]  /*0350*/  ISETP.GE.OR P0, PT, R0, UR6, P0 ;  /* 0x0000000600007c0c */ /* 0x000fe40008706670 */
[----:B0-----:R-:W-:-:S04]  /*0360*/  IADD3 R2, P1, P2, R4, UR8, R9 ;  /* 0x0000000804027c10 */ /* 0x001fc8000fa3e009 */
[----:B------:R-:W-:Y:S01]  /*0370*/  IADD3.X R3, PT, PT, R14, UR9, R3, P1, P2 ;  /* 0x000000090e037c10 */ /* 0x000fe20008fe4403 */
[----:B------:R-:W0:Y:S01]  /*0380*/  LDCU.64 UR8, c[0x0][0x390] ;  /* 0x00007200ff0877ac */ /* 0x000e220008000a00 */
[----:B------:R-:W-:-:S05]  /*0390*/  IADD3 R8, P1, PT, R5, R2, RZ ;  /* 0x0000000205087210 */ /* 0x000fca0007f3e0ff */
[----:B------:R-:W2:Y:S01]  /*03a0*/  @!P0 LDG.E.U8 R6, desc[UR4][R2.64+0x1] ;  /* 0x0000010402068981 */ /* 0x000ea2000c1e1100 */
[----:B------:R-:W-:-:S03]  /*03b0*/  LEA.HI.X.SX32 R9, R5, R3, 0x1, P1 ;  /* 0x0000000305097211 */ /* 0x000fc600008f0eff */
[----:B------:R-:W2:Y:S04]  /*03c0*/  @!P0 LDG.E.U8 R11, desc[UR4][R2.64+0x3] ;  /* 0x00000304020b8981 */ /* 0x000ea8000c1e1100 */
[----:B------:R-:W3:Y:S04]  /*03d0*/  @!P0 LDG.E.U8 R5, desc[UR4][R2.64+0x2] ;  /* 0x0000020402058981 */ /* 0x000ee8000c1e1100 */
[----:B------:R-:W4:Y:S04]  /*03e0*/  @!P0 LDG.E.U8 R12, desc[UR4][R8.64+0x2] ;  /* 0x00000204080c8981 */ /* 0x000f28000c1e1100 */
[----:B------:R-:W5:Y:S04]  /*03f0*/  @!P0 LDG.E.U8 R10, desc[UR4][R8.64+0x1] ;  /* 0x00000104080a8981 */ /* 0x000f68000c1e1100 */
[----:B------:R-:W5:Y:S01]  /*0400*/  @!P0 LDG.E.U8 R13, desc[UR4][R8.64+0x3] ;  /* 0x00000304080d8981 */ /* 0x000f62000c1e1100 */
[----:B------:R-:W-:Y:S01]  /*0410*/  BSSY.RECONVERGENT B0, `(.L_x_41) ;  /* 0x000002a000007945 */ /* 0x000fe20003800200 */
[----:B--2---:R-:W-:-:S04]  /*0420*/  @!P0 IMAD.IADD R6, R6, 0x1, R11 ;  /* 0x0000000106068824 */ /* 0x004fc800078e020b */
[----:B---3--:R-:W-:-:S05]  /*0430*/  @!P0 IMAD R5, R5, 0x2, R6 ;  /* 0x0000000205058824 */ /* 0x008fca00078e0206 */
[----:B------:R-:W-:Y:S01]  /*0440*/  @!P0 IADD3 R5, PT, PT, -R5, RZ, RZ ;  /* 0x000000ff05058210 */ /* 0x000fe20007ffe1ff */
[----:B----4-:R-:W-:Y:S01]  /*0450*/  @!P0 IMAD.SHL.U32 R12, R12, 0x2, RZ ;  /* 0x000000020c0c8824 */ /* 0x010fe200078e00ff */
[----:B-----5:R-:W-:Y:S02]  /*0460*/  @!P0 I2FP.F32.U32 R10, R10 ;  /* 0x0000000a000a8245 */ /* 0x020fe40000201000 */
[----:B------:R-:W-:Y:S01]  /*0470*/  @!P0 I2FP.F32.S32 R5, R5 ;  /* 0x0000000500058245 */ /* 0x000fe20000201400 */
[C---:B------:R-:W-:Y:S01]  /*0480*/  VIADD R6, R4.reuse, 0x2 ;  /* 0x0000000204067836 */ /* 0x040fe20000000000 */
[C---:B------:R-:W-:Y:S01]  /*0490*/  IADD3 R11, P1, PT, R4.reuse, R7, RZ ;  /* 0x00000007040b7210 */ /* 0x040fe20007f3e0ff */
[----:B------:R-:W-:Y:S01]  /*04a0*/  VIADD R4, R4, 0x3 ;  /* 0x0000000304047836 */ /* 0x000fe20000000000 */
[----:B------:R-:W-:Y:S01]  /*04b0*/  @!P0 I2FP.F32.U32 R12, R12 ;  /* 0x0000000c000c8245 */ /* 0x000fe20000201000 */
[----:B------:R-:W-:Y:S01]  /*04c0*/  @!P0 FADD R5, R5, R10 ;  /* 0x0000000a05058221 */ /* 0x000fe20000000000 */
[----:B------:R-:W-:-:S02]  /*04d0*/  LEA.HI.X.SX32 R14, R7, R14, 0x1, P1 ;  /* 0x0000000e070e7211 */ /* 0x000fc400008f0eff */
[----:B------:R-:W-:Y:S01]  /*04e0*/  ISETP.GE.AND P1, PT, R4, UR7, PT ;  /* 0x0000000704007c0c */ /* 0x000fe2000bf26270 */
[----:B------:R-:W-:Y:S01]  /*04f0*/  @!P0 FADD R12, R5, R12 ;  /* 0x0000000c050c8221 */ /* 0x000fe20000000000 */
[----:B------:R-:W-:Y:S02]  /*0500*/  @!P0 I2FP.F32.U32 R13, R13 ;  /* 0x0000000d000d8245 */ /* 0x000fe40000201000 */
[----:B0-----:R-:W-:-:S03]  /*0510*/  LEA R4, P3, R11, UR8, 0x2 ;  /* 0x000000080b047c11 */ /* 0x001fc6000f8610ff */
[----:B------:R-:W-:Y:S01]  /*0520*/  @!P0 FADD R13, R12, R13 ;  /* 0x0000000d0c0d8221 */ /* 0x000fe20000000000 */
[----:B------:R-:W-:Y:S02]  /*0530*/  LEA.HI.X R5, R11, UR9, R14, 0x2, P3 ;  /* 0x000000090b057c11 */ /* 0x000fe400098f140e */
[----:B------:R-:W-:-:S03]  /*0540*/  ISETP.GE.AND P2, PT, R6, UR7, PT ;  /* 0x0000000706007c0c */ /* 0x000fc6000bf46270 */
[----:B------:R0:W-:Y:S01]  /*0550*/  @!P0 STG.E desc[UR4][R4.64+0x4], R13 ;  /* 0x0000040d04008986 */ /* 0x0001e2000c101904 */
[C---:B------:R-:W-:Y:S02]  /*0560*/  ISETP.GE.OR P2, PT, R0.reuse, UR6, P2 ;  /* 0x0000000600007c0c */ /* 0x040fe40009746670 */
[----:B------:R-:W-:-:S11]  /*0570*/  ISETP.GE.OR P1, PT, R0, UR6, P1 ;  /* 0x0000000600007c0c */ /* 0x000fd60008f26670 */
[----:B0-----:R-:W-:Y:S05]  /*0580*/  @P2 BRA `(.L_x_42) ;  /* 0x0000000000482947 */ /* 0x001fea0003800000 */
[----:B------:R-:W2:Y:S04]  /*0590*/  LDG.E.U8 R0, desc[UR4][R2.64+0x2] ;  /* 0x0000020402007981 */ /* 0x000ea8000c1e1100 */
[----:B------:R-:W2:Y:S04]  /*05a0*/  LDG.E.U8 R7, desc[UR4][R2.64+0x4] ;  /* 0x0000040402077981 */ /* 0x000ea8000c1e1100 */
[----:B------:R-:W3:Y:S04]  /*05b0*/  LDG.E.U8 R6, desc[UR4][R2.64+0x3] ;  /* 0x0000030402067981 */ /* 0x000ee8000c1e1100 */
[----:B------:R-:W4:Y:S04]  /*05c0*/  LDG.E.U8 R10, desc[UR4][R8.64+0x2] ;  /* 0x00000204080a7981 */ /* 0x000f28000c1e1100 */
[----:B------:R-:W5:Y:S04]  /*05d0*/  LDG.E.U8 R11, desc[UR4][R8.64+0x3] ;  /* 0x00000304080b7981 */ /* 0x000f68000c1e1100 */
[----:B------:R-:W5:Y:S01]  /*05e0*/  LDG.E.U8 R12, desc[UR4][R8.64+0x4] ;  /* 0x00000404080c7981 */ /* 0x000f62000c1e1100 */
[----:B--2---:R-:W-:-:S04]  /*05f0*/  IMAD.IADD R7, R0, 0x1, R7 ;  /* 0x0000000100077824 */ /* 0x004fc800078e0207 */
[----:B---3--:R-:W-:-:S04]  /*0600*/  IMAD R6, R6, 0x2, R7 ;  /* 0x0000000206067824 */ /* 0x008fc800078e0207 */
[----:B------:R-:W-:Y:S01]  /*0610*/  IMAD.MOV R0, RZ, RZ, -R6 ;  /* 0x000000ffff007224 */ /* 0x000fe200078e0a06 */
[----:B----4-:R-:W-:Y:S02]  /*0620*/  I2FP.F32.U32 R7, R10 ;  /* 0x0000000a00077245 */ /* 0x010fe40000201000 */
[----:B-----5:R-:W-:Y:S02]  /*0630*/  SHF.L.U32 R11, R11, 0x1, RZ ;  /* 0x000000010b0b7819 */ /* 0x020fe400000006ff */
[----:B------:R-:W-:Y:S02]  /*0640*/  I2FP.F32.S32 R0, R0 ;  /* 0x0000000000007245 */ /* 0x000fe40000201400 */
[----:B------:R-:W-:-:S03]  /*0650*/  I2FP.F32.U32 R11, R11 ;  /* 0x0000000b000b7245 */ /* 0x000fc60000201000 */
[----:B------:R-:W-:Y:S01]  /*0660*/  FADD R0, R0, R7 ;  /* 0x0000000700007221 */ /* 0x000fe20000000000 */
[----:B------:R-:W-:-:S03]  /*0670*/  I2FP.F32.U32 R7, R12 ;  /* 0x0000000c00077245 */ /* 0x000fc60000201000 */
[----:B------:R-:W-:-:S04]  /*0680*/  FADD R0, R0, R11 ;  /* 0x0000000b00007221 */ /* 0x000fc80000000000 */
[----:B------:R-:W-:-:S05]  /*0690*/  FADD R7, R0, R7 ;  /* 0x0000000700077221 */ /* 0x000fca0000000000 */
[----:B------:R0:W-:Y:S02]  /*06a0*/  STG.E desc[UR4][R4.64+0x8], R7 ;  /* 0x0000080704007986 */ /* 0x0001e4000c101904 */
.L_x_42:
[----:B------:R-:W-:Y:S05]  /*06b0*/  BSYNC.RECONVERGENT B0 ;  /* 0x0000000000007941 */ /* 0x000fea0003800200 */
.L_x_41:
[----:B------:R-:W-:Y:S05]  /*06c0*/  @P1 EXIT ;  /* 0x000000000000194d */ /* 0x000fea0003800000 */
[----:B------:R-:W2:Y:S04]  /*06d0*/  LDG.E.U8 R0, desc[UR4][R2.64+0x3] ;  /* 0x0000030402007981 */ /* 0x000ea8000c1e1100 */
[----:B0-----:R-:W2:Y:S04]  /*06e0*/  LDG.E.U8 R7, desc[UR4][R2.64+0x5] ;  /* 0x0000050402077981 */ /* 0x001ea8000c1e1100 */
[----:B------:R-:W3:Y:S04]  /*06f0*/  LDG.E.U8 R6, desc[UR4][R2.64+0x4] ;  /* 0x0000040402067981 */ /* 0x000ee8000c1e1100 */
[----:B------:R-:W4:Y:S04]  /*0700*/  LDG.E.U8 R11, desc[UR4][R8.64+0x4] ;  /* 0x00000404080b7981 */ /* 0x000f28000c1e1100 */
[----:B------:R-:W5:Y:S04]  /*0710*/  LDG.E.U8 R10, desc[UR4][R8.64+0x3] ;  /* 0x00000304080a7981 */ /* 0x000f68000c1e1100 */
[----:B------:R-:W5:Y:S01]  /*0720*/  LDG.E.U8 R12, desc[UR4][R8.64+0x5] ;  /* 0x00000504080c7981 */ /* 0x000f62000c1e1100 */
[----:B--2---:R-:W-:-:S04]  /*0730*/  IMAD.IADD R7, R0, 0x1, R7 ;  /* 0x0000000100077824 */ /* 0x004fc800078e0207 */
[----:B---3--:R-:W-:-:S04]  /*0740*/  IMAD R6, R6, 0x2, R7 ;  /* 0x0000000206067824 */ /* 0x008fc800078e0207 */
[----:B------:R-:W-:Y:S02]  /*0750*/  IMAD.MOV R0, RZ, RZ, -R6 ;  /* 0x000000ffff007224 */ /* 0x000fe400078e0a06 */
[----:B----4-:R-:W-:Y:S01]  /*0760*/  IMAD.SHL.U32 R11, R11, 0x2, RZ ;  /* 0x000000020b0b7824 */ /* 0x010fe200078e00ff */
[----:B-----5:R-:W-:Y:S02]  /*0770*/  I2FP.F32.U32 R7, R10 ;  /* 0x0000000a00077245 */ /* 0x020fe40000201000 */
[----:B------:R-:W-:Y:S02]  /*0780*/  I2FP.F32.S32 R0, R0 ;  /* 0x0000000000007245 */ /* 0x000fe40000201400 */
[----:B------:R-:W-:-:S03]  /*0790*/  I2FP.F32.U32 R11, R11 ;  /* 0x0000000b000b7245 */ /* 0x000fc60000201000 */
[----:B------:R-:W-:Y:S01]  /*07a0*/  FADD R0, R0, R7 ;  /* 0x0000000700007221 */ /* 0x000fe20000000000 */
[----:B------:R-:W-:-:S03]  /*07b0*/  I2FP.F32.U32 R3, R12 ;  /* 0x0000000c00037245 */ /* 0x000fc60000201000 */
[----:B------:R-:W-:-:S04]  /*07c0*/  FADD R0, R0, R11 ;  /* 0x0000000b00007221 */ /* 0x000fc80000000000 */
[----:B------:R-:W-:-:S05]  /*07d0*/  FADD R3, R0, R3 ;  /* 0x0000000300037221 */ /* 0x000fca0000000000 */
[----:B------:R-:W-:Y:S01]  /*07e0*/  STG.E desc[UR4][R4.64+0xc], R3 ;  /* 0x00000c0304007986 */ /* 0x000fe2000c101904 */
[----:B------:R-:W-:Y:S05]  /*07f0*/  EXIT ;  /* 0x000000000000794d */ /* 0x000fea0003800000 */
.L_x_43:
        /* <DEDUP_REMOVED lines=16> */
.L_x_66:


//--------------------- .text._Z14SobelKernelV3XPhiiPfii --------------------------
	.section	.text._Z14SobelKernelV3XPhiiPfii,"ax",@progbits
	.align	128
        .global         _Z14SobelKernelV3XPhiiPfii
        .type           _Z14SobelKernelV3XPhiiPfii,@function
        .size           _Z14SobelKernelV3XPhiiPfii,(.L_x_67 - _Z14SobelKernelV3XPhiiPfii)
        .other          _Z14SobelKernelV3XPhiiPfii,@"STO_CUDA_ENTRY STV_DEFAULT"
_Z14SobelKernelV3XPhiiPfii:
.text._Z14SobelKernelV3XPhiiPfii:
[----:B------:R-:W-:Y:S01]  /*0000*/  LDC R1, c[0x0][0x37c] ;  /* 0x0000df00ff017b82 */ /* 0x000fe20000000800 */
[----:B------:R-:W0:Y:S07]  /*0010*/  S2R R3, SR_TID.X ;  /* 0x0000000000037919 */ /* 0x000e2e0000002100 */
[----:B------:R-:W1:Y:S01]  /*0020*/  LDC R11, c[0x0][0x364] ;  /* 0x0000d900ff0b7b82 */ /* 0x000e620000000800 */
[----:B------:R-:W2:Y:S01]  /*0030*/  LDCU.64 UR6, c[0x0][0x398] ;  /* 0x00007300ff0677ac */ /* 0x000ea20008000a00 */
[----:B------:R-:W1:Y:S06]  /*0040*/  S2R R2, SR_TID.Y ;  /* 0x0000000000027919 */ /* 0x000e6c0000002200 */
[----:B------:R-:W0:Y:S08]  /*0050*/  S2UR UR5, SR_CTAID.X ;  /* 0x00000000000579c3 */ /* 0x000e300000002500 */
[----:B------:R-:W0:Y:S08]  /*0060*/  LDC R0, c[0x0][0x360] ;  /* 0x0000d800ff007b82 */ /* 0x000e300000000800 */
[----:B------:R-:W1:Y:S01]  /*0070*/  S2UR UR4, SR_CTAID.Y ;  /* 0x00000000000479c3 */ /* 0x000e620000002600 */
[----:B0-----:R-:W-:-:S05]  /*0080*/  IMAD R0, R0, UR5, R3 ;  /* 0x0000000500007c24 */ /* 0x001fca000f8e0203 */
[----:B--2---:R-:W-:Y:S01]  /*0090*/  ISETP.GE.AND P0, PT, R0, UR7, PT ;  /* 0x0000000700007c0c */ /* 0x004fe2000bf06270 */
[----:B-1----:R-:W-:-:S05]  /*00a0*/  IMAD R11, R11, UR4, R2 ;  /* 0x000000040b0b7c24 */ /* 0x002fca000f8e0202 */
[----:B------:R-:W-:-:S13]  /*00b0*/  ISETP.GE.OR P0, PT, R11, UR6, P0 ;  /* 0x000000060b007c0c */ /* 0x000fda0008706670 */
[----:B------:R-:W-:Y:S05]  /*00c0*/  @P0 EXIT ;  /* 0x000000000000094d */ /* 0x000fea0003800000 */
[----:B------:R-:W0:Y:S01]  /*00d0*/  LDCU UR8, c[0x0][0x38c] ;  /* 0x00007180ff0877ac */ /* 0x000e220008000800 */
[----:B------:R-:W1:Y:S01]  /*00e0*/  LDCU.64 UR10, c[0x0][0x380] ;  /* 0x00007000ff0a77ac */ /* 0x000e620008000a00 */
[----:B------:R-:W2:Y:S01]  /*00f0*/  LDCU.64 UR4, c[0x0][0x358] ;  /* 0x00006b00ff0477ac */ /* 0x000ea20008000a00 */
[----:B0-----:R-:W-:Y:S01]  /*0100*/  IMAD R2, R11, UR8, R0 ;  /* 0x000000080b027c24 */ /* 0x001fe2000f8e0200 */
[----:B------:R-:W-:-:S04]  /*0110*/  USHF.R.S32.HI UR6, URZ, 0x1f, UR8 ;  /* 0x0000001fff067899 */ /* 0x000fc80008011408 */
[----:B-1----:R-:W-:-:S04]  /*0120*/  IADD3 R6, P0, PT, R2, UR10, RZ ;  /* 0x0000000a02067c10 */ /* 0x002fc8000ff1e0ff */
[----:B------:R-:W-:Y:S02]  /*0130*/  LEA.HI.X.SX32 R7, R2, UR11, 0x1, P0 ;  /* 0x0000000b02077c11 */ /* 0x000fe400080f0eff */
[----:B------:R-:W-:-:S03]  /*0140*/  IADD3 R8, P0, PT, R6, UR8, RZ ;  /* 0x0000000806087c10 */ /* 0x000fc6000ff1e0ff */
[----:B--2---:R-:W2:Y:S01]  /*0150*/  LDG.E.U8 R2, desc[UR4][R6.64] ;  /* 0x0000000406027981 */ /* 0x004ea2000c1e1100 */
        /* <DEDUP_REMOVED lines=8> */
[----:B------:R-:W-:Y:S02]  /*01e0*/  IMAD R11, R11, UR7, R0 ;  /* 0x000000070b0b7c24 */ /* 0x000fe4000f8e0200 */
[----:B--2---:R-:W-:-:S02]  /*01f0*/  IMAD.MOV R17, RZ, RZ, -R2 ;  /* 0x000000ffff117224 */ /* 0x004fc400078e0a02 */
[----:B------:R-:W1:Y:S01]  /*0200*/  LDC.64 R2, c[0x0][0x390] ;  /* 0x0000e400ff027b82 */ /* 0x000e620000000a00 */
[----:B---3--:R-:W-:Y:S02]  /*0210*/  I2FP.F32.U32 R13, R10 ;  /* 0x0000000a000d7245 */ /* 0x008fe40000201000 */
        /* <DEDUP_REMOVED lines=11> */
[----:B------:R-:W-:Y:S01]  /*02d0*/  FADD R4, R7, R4 ;  /* 0x0000000407047221 */ /* 0x000fe20000000000 */
[----:B-1----:R-:W-:-:S04]  /*02e0*/  IMAD.WIDE R2, R11, 0x4, R2 ;  /* 0x000000040b027825 */ /* 0x002fc800078e0202 */
[----:B------:R-:W-:-:S05]  /*02f0*/  FADD R5, R4, R5 ;  /* 0x0000000504057221 */ /* 0x000fca0000000000 */
[----:B------:R-:W-:Y:S01]  /*0300*/  STG.E desc[UR4][R2.64], R5 ;  /* 0x0000000502007986 */ /* 0x000fe2000c101904 */
[----:B------:R-:W-:Y:S05]  /*0310*/  EXIT ;  /* 0x000000000000794d */ /* 0x000fea0003800000 */
.L_x_44:
        /* <DEDUP_REMOVED lines=14> */
.L_x_67:


//--------------------- .text._Z14SobelKernelV3YPhiiPfii --------------------------
	.section	.text._Z14SobelKernelV3YPhiiPfii,"ax",@progbits
	.align	128
        .global         _Z14SobelKernelV3YPhiiPfii
        .type           _Z14SobelKernelV3YPhiiPfii,@function
        .size           _Z14SobelKernelV3YPhiiPfii,(.L_x_68 - _Z14SobelKernelV3YPhiiPfii)
        .other          _Z14SobelKernelV3YPhiiPfii,@"STO_CUDA_ENTRY STV_DEFAULT"
_Z14SobelKernelV3YPhiiPfii:
.text._Z14SobelKernelV3YPhiiPfii:
        /* <DEDUP_REMOVED lines=13> */
[----:B------:R-:W0:Y:S01]  /*00d0*/  LDC R7, c[0x0][0x38c] ;  /* 0x0000e300ff077b82 */ /* 0x000e220000000800 */
[----:B------:R-:W1:Y:S01]  /*00e0*/  LDCU.64 UR8, c[0x0][0x380] ;  /* 0x00007000ff0877ac */ /* 0x000e620008000a00 */
[----:B------:R-:W2:Y:S01]  /*00f0*/  LDCU.64 UR4, c[0x0][0x358] ;  /* 0x00006b00ff0477ac */ /* 0x000ea20008000a00 */
[----:B0-----:R-:W-:Y:S02]  /*0100*/  IMAD R2, R0, R7, R9 ;  /* 0x0000000700027224 */ /* 0x001fe400078e0209 */
[----:B------:R-:W-:-:S03]  /*0110*/  IMAD.SHL.U32 R7, R7, 0x2, RZ ;  /* 0x0000000207077824 */ /* 0x000fc600078e00ff */
[----:B-1----:R-:W-:-:S04]  /*0120*/  IADD3 R4, P0, PT, R2, UR8, RZ ;  /* 0x0000000802047c10 */ /* 0x002fc8000ff1e0ff */
[----:B------:R-:W-:Y:S02]  /*0130*/  LEA.HI.X.SX32 R5, R2, UR9, 0x1, P0 ;  /* 0x0000000902057c11 */ /* 0x000fe400080f0eff */
[----:B------:R-:W-:-:S03]  /*0140*/  IADD3 R6, P0, PT, R7, R4, RZ ;  /* 0x0000000407067210 */ /* 0x000fc60007f1e0ff */
[----:B--2---:R-:W2:Y:S04]  /*0150*/  LDG.E.U8 R2, desc[UR4][R4.64] ;  /* 0x0000000404027981 */ /* 0x004ea8000c1e1100 */
[----:B------:R-:W2:Y:S01]  /*0160*/  LDG.E.U8 R3, desc[UR4][R4.64+0x2] ;  /* 0x0000020404037981 */ /* 0x000ea2000c1e1100 */
[----:B------:R-:W-:-:S03]  /*0170*/  LEA.HI.X.SX32 R7, R7, R5, 0x1, P0 ;  /* 0x0000000507077211 */ /* 0x000fc600000f0eff */
[----:B------:R-:W3:Y:S04]  /*0180*/  LDG.E.U8 R8, desc[UR4][R4.64+0x1] ;  /* 0x0000010404087981 */ /* 0x000ee8000c1e1100 */
[----:B------:R-:W4:Y:S04]  /*0190*/  LDG.E.U8 R12, desc[UR4][R6.64+0x1] ;  /* 0x00000104060c7981 */ /* 0x000f28000c1e1100 */
[----:B------:R-:W5:Y:S04]  /*01a0*/  LDG.E.U8 R10, desc[UR4][R6.64] ;  /* 0x00000004060a7981 */ /* 0x000f68000c1e1100 */
[----:B------:R-:W5:Y:S01]  /*01b0*/  LDG.E.U8 R13, desc[UR4][R6.64+0x2] ;  /* 0x00000204060d7981 */ /* 0x000f62000c1e1100 */
[----:B------:R-:W-:Y:S01]  /*01c0*/  IMAD R9, R0, UR7, R9 ;  /* 0x0000000700097c24 */ /* 0x000fe2000f8e0209 */
[----:B--2---:R-:W-:-:S02]  /*01d0*/  IADD3 R11, PT, PT, R2, R3, RZ ;  /* 0x00000003020b7210 */ /* 0x004fc40007ffe0ff */
[----:B------:R-:W0:Y:S03]  /*01e0*/  LDC.64 R2, c[0x0][0x390] ;  /* 0x0000e400ff027b82 */ /* 0x000e260000000a00 */
        /* <DEDUP_REMOVED lines=13> */
.L_x_45:
        /* <DEDUP_REMOVED lines=12> */
.L_x_68:


//--------------------- .text._Z13SobelKernelV2PhPfiiiiS0_ii --------------------------
	.section	.text._Z13SobelKernelV2PhPfiiiiS0_ii,"ax",@progbits
	.align	128
        .global         _Z13SobelKernelV2PhPfiiiiS0_ii
        .type           _Z13SobelKernelV2PhPfiiiiS0_ii,@function
        .size           _Z13SobelKernelV2PhPfiiiiS0_ii,(.L_x_69 - _Z13SobelKernelV2PhPfiiiiS0_ii)
        .other          _Z13SobelKernelV2PhPfiiiiS0_ii,@"STO_CUDA_ENTRY STV_DEFAULT"
_Z13SobelKernelV2PhPfiiiiS0_ii:
.text._Z13SobelKernelV2PhPfiiiiS0_ii:
        /* <DEDUP_REMOVED lines=13> */
[----:B------:R-:W0:Y:S01]  /*00d0*/  LDCU.64 UR4, c[0x0][0x398] ;  /* 0x00007300ff0477ac */ /* 0x000e220008000a00 */
[----:B------:R-:W-:Y:S01]  /*00e0*/  IMAD.MOV.U32 R8, RZ, RZ, RZ ;  /* 0x000000ffff087224 */ /* 0x000fe200078e00ff */
[----:B------:R-:W1:Y:S01]  /*00f0*/  LDCU.64 UR12, c[0x0][0x358] ;  /* 0x00006b00ff0c77ac */ /* 0x000e620008000a00 */
[----:B0-----:R-:W-:-:S04]  /*0100*/  UISETP.LT.AND UP0, UPT, UR4, UR5, UPT ;  /* 0x000000050400728c */ /* 0x001fc8000bf01270 */
[----:B------:R-:W-:-:S04]  /*0110*/  USEL UR4, UR4, UR5, UP0 ;  /* 0x0000000504047287 */ /* 0x000fc80008000000 */
[----:B------:R-:W-:-:S09]  /*0120*/  UISETP.GE.AND UP0, UPT, UR4, 0x1, UPT ;  /* 0x000000010400788c */ /* 0x000fd2000bf06270 */
[----:B-1----:R-:W-:Y:S05]  /*0130*/  BRA.U !UP0, `(.L_x_46) ;  /* 0x00000009082c7547 */ /* 0x002fea000b800000 */
[----:B------:R-:W-:Y:S01]  /*0140*/  ULOP3.LUT UR10, UR5, 0x7ffffff8, URZ, 0xc0, !UPT ;  /* 0x7ffffff8050a7892 */ /* 0x000fe2000f8ec0ff */
[----:B------:R-:W-:Y:S01]  /*0150*/  IMAD.MOV.U32 R8, RZ, RZ, RZ ;  /* 0x000000ffff087224 */ /* 0x000fe200078e00ff */
[----:B------:R-:W-:Y:S02]  /*0160*/  ULOP3.LUT UR9, UR5, 0x7, URZ, 0xc0, !UPT ;  /* 0x0000000705097892 */ /* 0x000fe4000f8ec0ff */
[----:B------:R-:W-:Y:S02]  /*0170*/  ULOP3.LUT UR5, UR5, 0x3, URZ, 0xc0, !UPT ;  /* 0x0000000305057892 */ /* 0x000fe4000f8ec0ff */
[----:B------:R-:W-:Y:S01]  /*0180*/  UIADD3 UR8, UPT, UPT, -UR10, URZ, URZ ;  /* 0x000000ff0a087290 */ /* 0x000fe2000fffe1ff */
[----:B------:R-:W-:-:S11]  /*0190*/  UMOV UR4, URZ ;  /* 0x000000ff00047c82 */ /* 0x000fd60008000000 */
.L_x_52:
[----:B------:R-:W0:Y:S01]  /*01a0*/  LDCU.64 UR18, c[0x0][0x398] ;  /* 0x00007300ff1277ac */ /* 0x000e220008000a00 */
[----:B------:R-:W-:Y:S01]  /*01b0*/  IADD3 R5, PT, PT, R7, UR4, RZ ;  /* 0x0000000407057c10 */ /* 0x000fe2000fffe0ff */
[----:B------:R-:W-:Y:S01]  /*01c0*/  IMAD.MOV.U32 R3, RZ, RZ, RZ ;  /* 0x000000ffff037224 */ /* 0x000fe200078e00ff */
[----:B------:R-:W1:Y:S01]  /*01d0*/  LDCU UR6, c[0x0][0x394] ;  /* 0x00007280ff0677ac */ /* 0x000e620008000800 */
[----:B0-----:R-:W-:Y:S02]  /*01e0*/  UISETP.GE.U32.AND UP1, UPT, UR19, 0x8, UPT ;  /* 0x000000081300788c */ /* 0x001fe4000bf26070 */
[----:B------:R-:W-:Y:S02]  /*01f0*/  UIMAD UR16, UR4, UR19, URZ ;  /* 0x00000013041072a4 */ /* 0x000fe4000f8e02ff */
[----:B------:R-:W-:Y:S01]  /*0200*/  UIADD3 UR4, UPT, UPT, UR4, 0x1, URZ ;  /* 0x0000000104047890 */ /* 0x000fe2000fffe0ff */
[----:B-1----:R-:W-:-:S03]  /*0210*/  IMAD R6, R5, UR6, R0 ;  /* 0x0000000605067c24 */ /* 0x002fc6000f8e0200 */
[----:B------:R-:W-:Y:S01]  /*0220*/  UISETP.NE.AND UP0, UPT, UR4, UR18, UPT ;  /* 0x000000120400728c */ /* 0x000fe2000bf05270 */
[----:B------:R-:W-:Y:S10]  /*0230*/  BRA.U !UP1, `(.L_x_47) ;  /* 0x0000000109c87547 */ /* 0x000ff4000b800000 */
[----:B------:R-:W0:Y:S01]  /*0240*/  LDCU.64 UR6, c[0x0][0x388] ;  /* 0x00007100ff0677ac */ /* 0x000e220008000a00 */
[----:B------:R-:W-:Y:S01]  /*0250*/  IMAD.MOV.U32 R9, RZ, RZ, R6 ;  /* 0x000000ffff097224 */ /* 0x000fe200078e0006 */
[----:B------:R-:W1:Y:S01]  /*0260*/  LDCU.64 UR14, c[0x0][0x380] ;  /* 0x00007000ff0e77ac */ /* 0x000e620008000a00 */
[----:B0-----:R-:W-:-:S04]  /*0270*/  UIMAD.WIDE.U32 UR6, UR16, 0x4, UR6 ;  /* 0x00000004100678a5 */ /* 0x001fc8000f8e0006 */
[----:B------:R-:W-:-:S04]  /*0280*/  UIADD3 UR11, UP1, UPT, UR6, 0x10, URZ ;  /* 0x00000010060b7890 */ /* 0x000fc8000ff3e0ff */
[----:B------:R-:W-:Y:S02]  /*0290*/  UIADD3.X UR6, UPT, UPT, URZ, UR7, URZ, UP1, !UPT ;  /* 0x00000007ff067290 */ /* 0x000fe40008ffe4ff */
[----:B------:R-:W-:-:S04]  /*02a0*/  MOV R2, UR11 ;  /* 0x0000000b00027c02 */ /* 0x000fc80008000f00 */
[----:B------:R-:W-:Y:S01]  /*02b0*/  IMAD.U32 R3, RZ, RZ, UR6 ;  /* 0x00000006ff037e24 */ /* 0x000fe2000f8e00ff */
[----:B-1----:R-:W-:-:S06]  /*02c0*/  UMOV UR6, UR8 ;  /* 0x0000000800067c82 */ /* 0x002fcc0008000000 */
.L_x_48:
[C---:B------:R-:W-:Y:S01]  /*02d0*/  IADD3 R4, P0, PT, R9.reuse, UR14, RZ ;  /* 0x0000000e09047c10 */ /* 0x040fe2000ff1e0ff */
[----:B------:R-:W2:Y:S03]  /*02e0*/  LDG.E R21, desc[UR12][R2.64+-0x10] ;  /* 0xfffff00c02157981 */ /* 0x000ea6000c1e1900 */
[----:B------:R-:W-:Y:S01]  /*02f0*/  LEA.HI.X.SX32 R5, R9, UR15, 0x1, P0 ;  /* 0x0000000f09057c11 */ /* 0x000fe200080f0eff */
[----:B------:R-:W3:Y:S04]  /*0300*/  LDG.E R24, desc[UR12][R2.64+-0xc] ;  /* 0xfffff40c02187981 */ /* 0x000ee8000c1e1900 */
[----:B------:R-:W4:Y:S04]  /*0310*/  LDG.E.U8 R22, desc[UR12][R4.64] ;  /* 0x0000000c04167981 */ /* 0x000f28000c1e1100 */
[----:B------:R-:W5:Y:S04]  /*0320*/  LDG.E.U8 R23, desc[UR12][R4.64+0x1] ;  /* 0x0000010c04177981 */ /* 0x000f68000c1e1100 */
[----:B------:R-:W3:Y:S04]  /*0330*/  LDG.E.U8 R25, desc[UR12][R4.64+0x2] ;  /* 0x0000020c04197981 */ /* 0x000ee8000c1e1100 */
[----:B------:R-:W3:Y:S04]  /*0340*/  LDG.E.U8 R16, desc[UR12][R4.64+0x3] ;  /* 0x0000030c04107981 */ /* 0x000ee8000c1e1100 */
[----:B------:R-:W3:Y:S04]  /*0350*/  LDG.E R17, desc[UR12][R2.64+-0x8] ;  /* 0xfffff80c02117981 */ /* 0x000ee8000c1e1900 */
        /* <DEDUP_REMOVED lines=8> */
[----:B------:R0:W3:Y:S01]  /*03e0*/  LDG.E R19, desc[UR12][R2.64+0xc] ;  /* 0x00000c0c02137981 */ /* 0x0000e2000c1e1900 */
[----:B------:R-:W-:-:S04]  /*03f0*/  UIADD3 UR6, UPT, UPT, UR6, 0x8, URZ ;  /* 0x0000000806067890 */ /* 0x000fc8000fffe0ff */
[----:B------:R-:W-:Y:S01]  /*0400*/  UISETP.NE.AND UP1, UPT, UR6, URZ, UPT ;  /* 0x000000ff0600728c */ /* 0x000fe2000bf25270 */
[----:B0-----:R-:W-:Y:S02]  /*0410*/  IADD3 R2, P0, PT, R2, 0x20, RZ ;  /* 0x0000002002027810 */ /* 0x001fe40007f1e0ff */
[----:B------:R-:W-:-:S03]  /*0420*/  IADD3 R9, PT, PT, R9, 0x8, RZ ;  /* 0x0000000809097810 */ /* 0x000fc60007ffe0ff */
[----:B------:R-:W-:Y:S01]  /*0430*/  IMAD.X R3, RZ, RZ, R3, P0 ;  /* 0x000000ffff037224 */ /* 0x000fe200000e0603 */
[----:B----4-:R-:W-:Y:S02]  /*0440*/  I2FP.F32.U32 R22, R22 ;  /* 0x0000001600167245 */ /* 0x010fe40000201000 */
[----:B-----5:R-:W-:-:S03]  /*0450*/  I2FP.F32.U32 R23, R23 ;  /* 0x0000001700177245 */ /* 0x020fc60000201000 */
[----:B--2---:R-:W-:Y:S01]  /*0460*/  FFMA R21, R21, R22, R8 ;  /* 0x0000001615157223 */ /* 0x004fe20000000008 */
[----:B---3--:R-:W-:-:S03]  /*0470*/  I2FP.F32.U32 R25, R25 ;  /* 0x0000001900197245 */ /* 0x008fc60000201000 */
[----:B------:R-:W-:Y:S01]  /*0480*/  FFMA R24, R24, R23, R21 ;  /* 0x0000001718187223 */ /* 0x000fe20000000015 */
[----:B------:R-:W-:-:S03]  /*0490*/  I2FP.F32.U32 R16, R16 ;  /* 0x0000001000107245 */ /* 0x000fc60000201000 */
        /* <DEDUP_REMOVED lines=8> */
[----:B------:R-:W-:-:S04]  /*0520*/  FFMA R10, R20, R10, R11 ;  /* 0x0000000a140a7223 */ /* 0x000fc8000000000b */
[----:B------:R-:W-:Y:S01]  /*0530*/  FFMA R8, R19, R18, R10 ;  /* 0x0000001213087223 */ /* 0x000fe2000000000a */
[----:B------:R-:W-:Y:S06]  /*0540*/  BRA.U UP1, `(.L_x_48) ;  /* 0xfffffffd01607547 */ /* 0x000fec000b83ffff */
[----:B------:R-:W-:-:S07]  /*0550*/  IMAD.U32 R3, RZ, RZ, UR10 ;  /* 0x0000000aff037e24 */ /* 0x000fce000f8e00ff */
.L_x_47:
[----:B------:R-:W-:-:S09]  /*0560*/  UISETP.NE.AND UP1, UPT, UR9, URZ, UPT ;  /* 0x000000ff0900728c */ /* 0x000fd2000bf25270 */
[----:B------:R-:W-:Y:S05]  /*0570*/  BRA.U !UP1, `(.L_x_49) ;  /* 0x0000000509187547 */ /* 0x000fea000b800000 */
[----:B------:R-:W-:Y:S02]  /*0580*/  UIADD3 UR6, UPT, UPT, UR9, -0x1, URZ ;  /* 0xffffffff09067890 */ /* 0x000fe4000fffe0ff */
[----:B------:R-:W-:Y:S02]  /*0590*/  UISETP.NE.AND UP2, UPT, UR5, URZ, UPT ;  /* 0x000000ff0500728c */ /* 0x000fe4000bf45270 */
[----:B------:R-:W-:-:S09]  /*05a0*/  UISETP.GE.U32.AND UP1, UPT, UR6, 0x3, UPT ;  /* 0x000000030600788c */ /* 0x000fd2000bf26070 */
[----:B------:R-:W-:Y:S05]  /*05b0*/  BRA.U !UP1, `(.L_x_50) ;  /* 0x0000000109747547 */ /* 0x000fea000b800000 */
[----:B------:R-:W0:Y:S01]  /*05c0*/  LDC.64 R4, c[0x0][0x380] ;  /* 0x0000e000ff047b82 */ /* 0x000e220000000a00 */
[----:B------:R-:W-:Y:S01]  /*05d0*/  IMAD.IADD R2, R6, 0x1, R3 ;  /* 0x0000000106027824 */ /* 0x000fe200078e0203 */
[C---:B------:R-:W-:Y:S02]  /*05e0*/  IADD3 R9, PT, PT, R3.reuse, UR16, RZ ;  /* 0x0000001003097c10 */ /* 0x040fe4000fffe0ff */
[----:B------:R-:W-:-:S04]  /*05f0*/  IADD3 R14, P1, PT, R3, UR16, RZ ;  /* 0x00000010030e7c10 */ /* 0x000fc8000ff3e0ff */
[----:B------:R-:W1:Y:S08]  /*0600*/  LDC.64 R12, c[0x0][0x388] ;  /* 0x0000e200ff0c7b82 */ /* 0x000e700000000a00 */
[----:B------:R-:W2:Y:S01]  /*0610*/  LDC.64 R10, c[0x0][0x388] ;  /* 0x0000e200ff0a7b82 */ /* 0x000ea20000000a00 */
[----:B0-----:R-:W-:-:S04]  /*0620*/  IADD3 R4, P0, PT, R2, R4, RZ ;  /* 0x0000000402047210 */ /* 0x001fc80007f1e0ff */
[----:B------:R-:W-:Y:S01]  /*0630*/  LEA.HI.X.SX32 R5, R2, R5, 0x1, P0 ;  /* 0x0000000502057211 */ /* 0x000fe200000f0eff */
[----:B-1----:R-:W-:-:S04]  /*0640*/  IMAD.WIDE.U32 R12, R9, 0x4, R12 ;  /* 0x00000004090c7825 */ /* 0x002fc800078e000c */
[----:B------:R-:W3:Y:S01]  /*0650*/  LDG.E.U8 R2, desc[UR12][R4.64] ;  /* 0x0000000c04027981 */ /* 0x000ee2000c1e1100 */
[----:B------:R-:W-:-:S03]  /*0660*/  IMAD.X R9, RZ, RZ, RZ, P1 ;  /* 0x000000ffff097224 */ /* 0x000fc600008e06ff */
[----:B------:R-:W4:Y:S01]  /*0670*/  LDG.E.U8 R16, desc[UR12][R4.64+0x2] ;  /* 0x0000020c04107981 */ /* 0x000f22000c1e1100 */
[----:B--2---:R-:W-:-:S03]  /*0680*/  LEA R10, P0, R14, R10, 0x2 ;  /* 0x0000000a0e0a7211 */ /* 0x004fc600078010ff */
[----:B------:R-:W2:Y:S01]  /*0690*/  LDG.E R13, desc[UR12][R12.64] ;  /* 0x0000000c0c0d7981 */ /* 0x000ea2000c1e1900 */
[----:B------:R-:W-:-:S03]  /*06a0*/  LEA.HI.X R11, R14, R11, R9, 0x2, P0 ;  /* 0x0000000b0e0b7211 */ /* 0x000fc600000f1409 */
[----:B------:R-:W5:Y:S04]  /*06b0*/  LDG.E.U8 R18, desc[UR12][R4.64+0x3] ;  /* 0x0000030c04127981 */ /* 0x000f68000c1e1100 */
[----:B------:R-:W5:Y:S04]  /*06c0*/  LDG.E.U8 R14, desc[UR12][R4.64+0x1] ;  /* 0x0000010c040e7981 */ /* 0x000f68000c1e1100 */
[----:B------:R-:W5:Y:S04]  /*06d0*/  LDG.E R9, desc[UR12][R10.64+0x4] ;  /* 0x0000040c0a097981 */ /* 0x000f68000c1e1900 */
[----:B------:R-:W5:Y:S04]  /*06e0*/  LDG.E R15, desc[UR12][R10.64+0x8] ;  /* 0x0000080c0a0f7981 */ /* 0x000f68000c1e1900 */
[----:B------:R-:W5:Y:S01]  /*06f0*/  LDG.E R17, desc[UR12][R10.64+0xc] ;  /* 0x00000c0c0a117981 */ /* 0x000f62000c1e1900 */
[----:B------:R-:W-:Y:S01]  /*0700*/  VIADD R3, R3, 0x4 ;  /* 0x0000000403037836 */ /* 0x000fe20000000000 */
[----:B---3--:R-:W-:-:S02]  /*0710*/  I2FP.F32.U32 R2, R2 ;  /* 0x0000000200027245 */ /* 0x008fc40000201000 */
[----:B----4-:R-:W-:-:S03]  /*0720*/  I2FP.F32.U32 R16, R16 ;  /* 0x0000001000107245 */ /* 0x010fc60000201000 */
[----:B--2---:R-:W-:Y:S01]  /*0730*/  FFMA R2, R13, R2, R8 ;  /* 0x000000020d027223 */ /* 0x004fe20000000008 */
[----:B-----5:R-:W-:Y:S02]  /*0740*/  I2FP.F32.U32 R14, R14 ;  /* 0x0000000e000e7245 */ /* 0x020fe40000201000 */
[----:B------:R-:W-:-:S03]  /*0750*/  I2FP.F32.U32 R18, R18 ;  /* 0x0000001200127245 */ /* 0x000fc60000201000 */
[----:B------:R-:W-:-:S04]  /*0760*/  FFMA R2, R9, R14, R2 ;  /* 0x0000000e09027223 */ /* 0x000fc80000000002 */
[----:B------:R-:W-:-:S04]  /*0770*/  FFMA R2, R15, R16, R2 ;  /* 0x000000100f027223 */ /* 0x000fc80000000002 */
[----:B------:R-:W-:-:S07]  /*0780*/  FFMA R8, R17, R18, R2 ;  /* 0x0000001211087223 */ /* 0x000fce0000000002 */
.L_x_50:
[----:B------:R-:W-:Y:S05]  /*0790*/  BRA.U !UP2, `(.L_x_49) ;  /* 0x000000010a907547 */ /* 0x000fea000b800000 */
[----:B------:R-:W-:Y:S02]  /*07a0*/  UISETP.NE.AND UP1, UPT, UR5, 0x1, UPT ;  /* 0x000000010500788c */ /* 0x000fe4000bf25270 */
[----:B------:R-:W-:-:S07]  /*07b0*/  ULOP3.LUT UP2, URZ, UR19, 0x1, URZ, 0xc0, !UPT ;  /* 0x0000000113ff7892 */ /* 0x000fce000f84c0ff */
[----:B------:R-:W-:Y:S05]  /*07c0*/  BRA.U !UP1, `(.L_x_51) ;  /* 0x0000000109547547 */ /* 0x000fea000b800000 */
[----:B------:R-:W0:Y:S01]  /*07d0*/  LDC.64 R4, c[0x0][0x380] ;  /* 0x0000e000ff047b82 */ /* 0x000e220000000a00 */
[----:B------:R-:W-:Y:S01]  /*07e0*/  IADD3 R2, PT, PT, R6, R3, RZ ;  /* 0x0000000306027210 */ /* 0x000fe20007ffe0ff */
[C---:B------:R-:W-:Y:S01]  /*07f0*/  VIADD R9, R3.reuse, UR16 ;  /* 0x0000001003097c36 */ /* 0x040fe20008000000 */
[----:B------:R-:W-:-:S05]  /*0800*/  IADD3 R14, P1, PT, R3, UR16, RZ ;  /* 0x00000010030e7c10 */ /* 0x000fca000ff3e0ff */
[----:B------:R-:W1:Y:S08]  /*0810*/  LDC.64 R12, c[0x0][0x388] ;  /* 0x0000e200ff0c7b82 */ /* 0x000e700000000a00 */
[----:B------:R-:W2:Y:S01]  /*0820*/  LDC.64 R10, c[0x0][0x388] ;  /* 0x0000e200ff0a7b82 */ /* 0x000ea20000000a00 */
[----:B0-----:R-:W-:-:S04]  /*0830*/  IADD3 R4, P0, PT, R2, R4, RZ ;  /* 0x0000000402047210 */ /* 0x001fc80007f1e0ff */
[----:B------:R-:W-:Y:S01]  /*0840*/  LEA.HI.X.SX32 R5, R2, R5, 0x1, P0 ;  /* 0x0000000502057211 */ /* 0x000fe200000f0eff */
[----:B-1----:R-:W-:-:S04]  /*0850*/  IMAD.WIDE.U32 R12, R9, 0x4, R12 ;  /* 0x00000004090c7825 */ /* 0x002fc800078e000c */
[----:B------:R-:W3:Y:S01]  /*0860*/  LDG.E.U8 R2, desc[UR12][R4.64] ;  /* 0x0000000c04027981 */ /* 0x000ee2000c1e1100 */
[----:B------:R-:W-:-:S03]  /*0870*/  IMAD.X R9, RZ, RZ, RZ, P1 ;  /* 0x000000ffff097224 */ /* 0x000fc600008e06ff */
[----:B------:R-:W4:Y:S01]  /*0880*/  LDG.E R13, desc[UR12][R12.64] ;  /* 0x0000000c0c0d7981 */ /* 0x000f22000c1e1900 */
[----:B--2---:R-:W-:-:S04]  /*0890*/  LEA R10, P0, R14, R10, 0x2 ;  /* 0x0000000a0e0a7211 */ /* 0x004fc800078010ff */
[----:B------:R-:W-:Y:S02]  /*08a0*/  LEA.HI.X R11, R14, R11, R9, 0x2, P0 ;  /* 0x0000000b0e0b7211 */ /* 0x000fe400000f1409 */
[----:B------:R-:W2:Y:S04]  /*08b0*/  LDG.E.U8 R9, desc[UR12][R4.64+0x1] ;  /* 0x0000010c04097981 */ /* 0x000ea8000c1e1100 */
[----:B------:R-:W5:Y:S01]  /*08c0*/  LDG.E R11, desc[UR12][R10.64+0x4] ;  /* 0x0000040c0a0b7981 */ /* 0x000f62000c1e1900 */
[----:B------:R-:W-:Y:S02]  /*08d0*/  IADD3 R3, PT, PT, R3, 0x2, RZ ;  /* 0x0000000203037810 */ /* 0x000fe40007ffe0ff */
[----:B---3--:R-:W-:-:S05]  /*08e0*/  I2FP.F32.U32 R2, R2 ;  /* 0x0000000200027245 */ /* 0x008fca0000201000 */
[----:B----4-:R-:W-:Y:S01]  /*08f0*/  FFMA R2, R13, R2, R8 ;  /* 0x000000020d027223 */ /* 0x010fe20000000008 */
[----:B--2---:R-:W-:-:S05]  /*0900*/  I2FP.F32.U32 R9, R9 ;  /* 0x0000000900097245 */ /* 0x004fca0000201000 */
[----:B-----5:R-:W-:-:S07]  /*0910*/  FFMA R8, R11, R9, R2 ;  /* 0x000000090b087223 */ /* 0x020fce0000000002 */
.L_x_51:
[----:B------:R-:W-:Y:S05]  /*0920*/  BRA.U !UP2, `(.L_x_49) ;  /* 0x000000010a2c7547 */ /* 0x000fea000b800000 */
[----:B------:R-:W0:Y:S01]  /*0930*/  LDCU.64 UR6, c[0x0][0x380] ;  /* 0x00007000ff0677ac */ /* 0x000e220008000a00 */
[----:B------:R-:W1:Y:S01]  /*0940*/  LDC.64 R10, c[0x0][0x388] ;  /* 0x0000e200ff0a7b82 */ /* 0x000e620000000a00 */
[----:B------:R-:W-:Y:S01]  /*0950*/  IMAD.IADD R6, R6, 0x1, R3 ;  /* 0x0000000106067824 */ /* 0x000fe200078e0203 */
[----:B------:R-:W-:-:S04]  /*0960*/  IADD3 R3, PT, PT, R3, UR16, RZ ;  /* 0x0000001003037c10 */ /* 0x000fc8000fffe0ff */
[----:B0-----:R-:W-:-:S04]  /*0970*/  IADD3 R4, P0, PT, R6, UR6, RZ ;  /* 0x0000000606047c10 */ /* 0x001fc8000ff1e0ff */
[----:B------:R-:W-:Y:S01]  /*0980*/  LEA.HI.X.SX32 R5, R6, UR7, 0x1, P0 ;  /* 0x0000000706057c11 */ /* 0x000fe200080f0eff */
[----:B-1----:R-:W-:-:S04]  /*0990*/  IMAD.WIDE.U32 R2, R3, 0x4, R10 ;  /* 0x0000000403027825 */ /* 0x002fc800078e000a */
[----:B------:R-:W2:Y:S04]  /*09a0*/  LDG.E.U8 R4, desc[UR12][R4.64] ;  /* 0x0000000c04047981 */ /* 0x000ea8000c1e1100 */
[----:B------:R-:W3:Y:S01]  /*09b0*/  LDG.E R3, desc[UR12][R2.64] ;  /* 0x0000000c02037981 */ /* 0x000ee2000c1e1900 */
[----:B--2---:R-:W-:-:S05]  /*09c0*/  I2FP.F32.U32 R6, R4 ;  /* 0x0000000400067245 */ /* 0x004fca0000201000 */
[----:B---3--:R-:W-:-:S07]  /*09d0*/  FFMA R8, R3, R6, R8 ;  /* 0x0000000603087223 */ /* 0x008fce0000000008 */
.L_x_49:
[----:B------:R-:W-:Y:S05]  /*09e0*/  BRA.U UP0, `(.L_x_52) ;  /* 0xfffffff500ec7547 */ /* 0x000fea000b83ffff */
.L_x_46:
[----:B------:R-:W0:Y:S01]  /*09f0*/  LDC.64 R2, c[0x0][0x3a0] ;  /* 0x0000e800ff027b82 */ /* 0x000e220000000a00 */
[----:B------:R-:W1:Y:S02]  /*0a00*/  LDCU UR4, c[0x0][0x3ac] ;  /* 0x00007580ff0477ac */ /* 0x000e640008000800 */
[----:B-1----:R-:W-:-:S04]  /*0a10*/  IMAD R7, R7, UR4, R0 ;  /* 0x0000000407077c24 */ /* 0x002fc8000f8e0200 */
[----:B0-----:R-:W-:-:S05]  /*0a20*/  IMAD.WIDE R2, R7, 0x4, R2 ;  /* 0x0000000407027825 */ /* 0x001fca00078e0202 */
[----:B------:R-:W-:Y:S01]  /*0a30*/  STG.E desc[UR12][R2.64], R8 ;  /* 0x0000000802007986 */ /* 0x000fe2000c10190c */
[----:B------:R-:W-:Y:S05]  /*0a40*/  EXIT ;  /* 0x000000000000794d */ /* 0x000fea0003800000 */
.L_x_53:
        /* <DEDUP_REMOVED lines=11> */
.L_x_69:


//--------------------- .text._Z13SobelKernelV1PhPfiiiiS0_ii --------------------------
	.section	.text._Z13SobelKernelV1PhPfiiiiS0_ii,"ax",@progbits
	.align	128
        .global         _Z13SobelKernelV1PhPfiiiiS0_ii
        .type           _Z13SobelKernelV1PhPfiiiiS0_ii,@function
        .size           _Z13SobelKernelV1PhPfiiiiS0_ii,(.L_x_70 - _Z13SobelKernelV1PhPfiiiiS0_ii)
        .other          _Z13SobelKernelV1PhPfiiiiS0_ii,@"STO_CUDA_ENTRY STV_DEFAULT"
_Z13SobelKernelV1PhPfiiiiS0_ii:
.text._Z13SobelKernelV1PhPfiiiiS0_ii:
[----:B------:R-:W-:Y:S01]  /*0000*/  LDC R1, c[0x0][0x37c] ;  /* 0x0000df00ff017b82 */ /* 0x000fe20000000800 */
[----:B------:R-:W0:Y:S07]  /*0010*/  S2R R3, SR_TID.X ;  /* 0x0000000000037919 */ /* 0x000e2e0000002100 */
[----:B------:R-:W1:Y:S01]  /*0020*/  LDC R7, c[0x0][0x364] ;  /* 0x0000d900ff077b82 */ /* 0x000e620000000800 */
[----:B------:R-:W2:Y:S01]  /*0030*/  LDCU.64 UR6, c[0x0][0x3a8] ;  /* 0x00007500ff0677ac */ /* 0x000ea20008000a00 */
[----:B------:R-:W1:Y:S06]  /*0040*/  S2R R2, SR_TID.Y ;  /* 0x0000000000027919 */ /* 0x000e6c0000002200 */
[----:B------:R-:W0:Y:S08]  /*0050*/  S2UR UR5, SR_CTAID.X ;  /* 0x00000000000579c3 */ /* 0x000e300000002500 */
[----:B------:R-:W0:Y:S08]  /*0060*/  LDC R0, c[0x0][0x360] ;  /* 0x0000d800ff007b82 */ /* 0x000e300000000800 */
[----:B------:R-:W1:Y:S08]  /*0070*/  S2UR UR4, SR_CTAID.Y ;  /* 0x00000000000479c3 */ /* 0x000e700000002600 */
[----:B------:R-:W3:Y:S01]  /*0080*/  LDC R4, c[0x0][0x398] ;  /* 0x0000e600ff047b82 */ /* 0x000ee20000000800 */
[----:B0-----:R-:W-:-:S05]  /*0090*/  IMAD R0, R0, UR5, R3 ;  /* 0x0000000500007c24 */ /* 0x001fca000f8e0203 */
[----:B--2---:R-:W-:Y:S01]  /*00a0*/  ISETP.GE.AND P0, PT, R0, UR7, PT ;  /* 0x0000000700007c0c */ /* 0x004fe2000bf06270 */
[----:B-1----:R-:W-:-:S05]  /*00b0*/  IMAD R7, R7, UR4, R2 ;  /* 0x0000000407077c24 */ /* 0x002fca000f8e0202 */
[----:B------:R-:W-:-:S04]  /*00c0*/  ISETP.GE.OR P0, PT, R7, UR6, P0 ;  /* 0x0000000607007c0c */ /* 0x000fc80008706670 */
[----:B---3--:R-:W-:-:S13]  /*00d0*/  ISETP.LT.OR P0, PT, R4, 0x1, P0 ;  /* 0x000000010400780c */ /* 0x008fda0000701670 */
[----:B------:R-:W-:Y:S05]  /*00e0*/  @P0 EXIT ;  /* 0x000000000000094d */ /* 0x000fea0003800000 */
[----:B------:R-:W0:Y:S01]  /*00f0*/  LDC R9, c[0x0][0x39c] ;  /* 0x0000e700ff097b82 */ /* 0x000e220000000800 */
[----:B------:R-:W-:-:S07]  /*0100*/  IMAD R5, R7, UR7, R0 ;  /* 0x0000000707057c24 */ /* 0x000fce000f8e0200 */
[----:B------:R-:W1:Y:S01]  /*0110*/  LDC.64 R2, c[0x0][0x3a0] ;  /* 0x0000e800ff027b82 */ /* 0x000e620000000a00 */
[----:B0-----:R-:W-:-:S13]  /*0120*/  ISETP.GE.AND P0, PT, R9, 0x1, PT ;  /* 0x000000010900780c */ /* 0x001fda0003f06270 */
[----:B-1----:R-:W-:Y:S05]  /*0130*/  @!P0 EXIT ;  /* 0x000000000000894d */ /* 0x002fea0003800000 */
[----:B------:R-:W0:Y:S01]  /*0140*/  LDCU.64 UR8, c[0x0][0x358] ;  /* 0x00006b00ff0877ac */ /* 0x000e220008000a00 */
[----:B------:R-:W-:-:S05]  /*0150*/  IMAD.WIDE R2, R5, 0x4, R2 ;  /* 0x0000000405027825 */ /* 0x000fca00078e0202 */
[----:B0-----:R0:W5:Y:S01]  /*0160*/  LDG.E R13, desc[UR8][R2.64] ;  /* 0x00000008020d7981 */ /* 0x001162000c1e1900 */
[C---:B------:R-:W-:Y:S01]  /*0170*/  LOP3.LUT R6, R9.reuse, 0x7ffffff8, RZ, 0xc0, !PT ;  /* 0x7ffffff809067812 */ /* 0x040fe200078ec0ff */
[----:B------:R-:W-:Y:S01]  /*0180*/  UMOV UR4, URZ ;  /* 0x000000ff00047c82 */ /* 0x000fe20008000000 */
[C---:B------:R-:W-:Y:S02]  /*0190*/  LOP3.LUT R8, R9.reuse, 0x7, RZ, 0xc0, !PT ;  /* 0x0000000709087812 */ /* 0x040fe400078ec0ff */
[----:B------:R-:W-:Y:S01]  /*01a0*/  LOP3.LUT R9, R9, 0x3, RZ, 0xc0, !PT ;  /* 0x0000000309097812 */ /* 0x000fe200078ec0ff */
[----:B------:R-:W-:-:S07]  /*01b0*/  IMAD.MOV R10, RZ, RZ, -R6 ;  /* 0x000000ffff0a7224 */ /* 0x000fce00078e0a06 */
.L_x_59:
[----:B-1----:R-:W1:Y:S01]  /*01c0*/  LDCU.64 UR12, c[0x0][0x398] ;  /* 0x00007300ff0c77ac */ /* 0x002e620008000a00 */
[----:B------:R-:W-:Y:S02]  /*01d0*/  VIADD R11, R7, UR4 ;  /* 0x00000004070b7c36 */ /* 0x000fe40008000000 */
[----:B------:R-:W-:Y:S01]  /*01e0*/  IMAD.MOV.U32 R12, RZ, RZ, RZ ;  /* 0x000000ffff0c7224 */ /* 0x000fe200078e00ff */
[----:B--2---:R-:W2:Y:S01]  /*01f0*/  LDCU UR5, c[0x0][0x394] ;  /* 0x00007280ff0577ac */ /* 0x004ea20008000800 */
[----:B-1----:R-:W-:Y:S02]  /*0200*/  UISETP.GE.U32.AND UP1, UPT, UR13, 0x8, UPT ;  /* 0x000000080d00788c */ /* 0x002fe4000bf26070 */
[----:B------:R-:W-:Y:S02]  /*0210*/  UIMAD UR10, UR4, UR13, URZ ;  /* 0x0000000d040a72a4 */ /* 0x000fe4000f8e02ff */
[----:B------:R-:W-:Y:S01]  /*0220*/  UIADD3 UR4, UPT, UPT, UR4, 0x1, URZ ;  /* 0x0000000104047890 */ /* 0x000fe2000fffe0ff */
[----:B--2---:R-:W-:-:S03]  /*0230*/  IMAD R11, R11, UR5, R0 ;  /* 0x000000050b0b7c24 */ /* 0x004fc6000f8e0200 */
[----:B------:R-:W-:Y:S01]  /*0240*/  UISETP.NE.AND UP0, UPT, UR4, UR12, UPT ;  /* 0x0000000c0400728c */ /* 0x000fe2000bf05270 */
[----:B---34-:R-:W-:Y:S10]  /*0250*/  BRA.U !UP1, `(.L_x_54) ;  /* 0x0000000109f07547 */ /* 0x018ff4000b800000 */
[----:B------:R-:W1:Y:S01]  /*0260*/  LDCU.64 UR6, c[0x0][0x388] ;  /* 0x00007100ff0677ac */ /* 0x000e620008000a00 */
[----:B------:R-:W-:Y:S02]  /*0270*/  IMAD.MOV.U32 R17, RZ, RZ, R11 ;  /* 0x000000ffff117224 */ /* 0x000fe400078e000b */
[----:B------:R-:W-:Y:S01]  /*0280*/  IMAD.MOV.U32 R12, RZ, RZ, R10 ;  /* 0x000000ffff0c7224 */ /* 0x000fe200078e000a */
[----:B-1----:R-:W-:-:S04]  /*0290*/  UIMAD.WIDE.U32 UR6, UR10, 0x4, UR6 ;  /* 0x000000040a0678a5 */ /* 0x002fc8000f8e0006 */
[----:B------:R-:W-:-:S04]  /*02a0*/  UIADD3 UR5, UP1, UPT, UR6, 0x10, URZ ;  /* 0x0000001006057890 */ /* 0x000fc8000ff3e0ff */
[----:B------:R-:W-:Y:S02]  /*02b0*/  UIADD3.X UR6, UPT, UPT, URZ, UR7, URZ, UP1, !UPT ;  /* 0x00000007ff067290 */ /* 0x000fe40008ffe4ff */
[----:B------:R-:W-:-:S04]  /*02c0*/  IMAD.U32 R16, RZ, RZ, UR5 ;  /* 0x00000005ff107e24 */ /* 0x000fc8000f8e00ff */
[----:B------:R-:W-:-:S07]  /*02d0*/  IMAD.U32 R15, RZ, RZ, UR6 ;  /* 0x00000006ff0f7e24 */ /* 0x000fce000f8e00ff */
.L_x_55:
[----:B------:R-:W1:Y:S01]  /*02e0*/  LDC.64 R4, c[0x0][0x380] ;  /* 0x0000e000ff047b82 */ /* 0x000e620000000a00 */
[----:B------:R-:W-:Y:S02]  /*02f0*/  SHF.R.S32.HI R14, RZ, 0x1f, R17 ;  /* 0x0000001fff0e7819 */ /* 0x000fe40000011411 */
[----:B-1----:R-:W-:-:S04]  /*0300*/  IADD3 R4, P0, P1, R17, 0x3, R4 ;  /* 0x0000000311047810 */ /* 0x002fc8000791e004 */
[----:B------:R-:W-:Y:S02]  /*0310*/  IADD3.X R5, PT, PT, R14, R5, RZ, P0, P1 ;  /* 0x000000050e057210 */ /* 0x000fe400007e24ff */
[----:B------:R-:W-:-:S03]  /*0320*/  MOV R14, R16 ;  /* 0x00000010000e7202 */ /* 0x000fc60000000f00 */
[----:B--2---:R-:W2:Y:S04]  /*0330*/  LDG.E.U8 R18, desc[UR8][R4.64+-0x3] ;  /* 0xfffffd0804127981 */ /* 0x004ea8000c1e1100 */
[----:B------:R-:W3:Y:S01]  /*0340*/  LDG.E R16, desc[UR8][R14.64+-0x10] ;  /* 0xfffff0080e107981 */ /* 0x000ee2000c1e1900 */
[----:B--2---:R-:W-:-:S05]  /*0350*/  I2FP.F32.U32 R18, R18 ;  /* 0x0000001200127245 */ /* 0x004fca0000201000 */
[----:B---3-5:R-:W-:-:S05]  /*0360*/  FFMA R13, R16, R18, R13 ;  /* 0x00000012100d7223 */ /* 0x028fca000000000d */
[----:B------:R1:W-:Y:S04]  /*0370*/  STG.E desc[UR8][R2.64], R13 ;  /* 0x0000000d02007986 */ /* 0x0003e8000c101908 */
[----:B------:R-:W2:Y:S04]  /*0380*/  LDG.E.U8 R18, desc[UR8][R4.64+-0x2] ;  /* 0xfffffe0804127981 */ /* 0x000ea8000c1e1100 */
[----:B------:R-:W3:Y:S01]  /*0390*/  LDG.E R16, desc[UR8][R14.64+-0xc] ;  /* 0xfffff4080e107981 */ /* 0x000ee2000c1e1900 */
[----:B--2---:R-:W-:-:S05]  /*03a0*/  I2FP.F32.U32 R18, R18 ;  /* 0x0000001200127245 */ /* 0x004fca0000201000 */
[----:B---3--:R-:W-:-:S05]  /*03b0*/  FFMA R19, R16, R18, R13 ;  /* 0x0000001210137223 */ /* 0x008fca000000000d */
[----:B------:R2:W-:Y:S04]  /*03c0*/  STG.E desc[UR8][R2.64], R19 ;  /* 0x0000001302007986 */ /* 0x0005e8000c101908 */
[----:B------:R-:W3:Y:S04]  /*03d0*/  LDG.E.U8 R18, desc[UR8][R4.64+-0x1] ;  /* 0xffffff0804127981 */ /* 0x000ee8000c1e1100 */
[----:B------:R-:W4:Y:S01]  /*03e0*/  LDG.E R16, desc[UR8][R14.64+-0x8] ;  /* 0xfffff8080e107981 */ /* 0x000f22000c1e1900 */
[----:B---3--:R-:W-:-:S05]  /*03f0*/  I2FP.F32.U32 R18, R18 ;  /* 0x0000001200127245 */ /* 0x008fca0000201000 */
[----:B----4-:R-:W-:-:S05]  /*0400*/  FFMA R21, R16, R18, R19 ;  /* 0x0000001210157223 */ /* 0x010fca0000000013 */
[----:B------:R3:W-:Y:S04]  /*0410*/  STG.E desc[UR8][R2.64], R21 ;  /* 0x0000001502007986 */ /* 0x0007e8000c101908 */
[----:B-1----:R-:W4:Y:S04]  /*0420*/  LDG.E.U8 R13, desc[UR8][R4.64] ;  /* 0x00000008040d7981 */ /* 0x002f28000c1e1100 */
[----:B------:R-:W2:Y:S01]  /*0430*/  LDG.E R16, desc[UR8][R14.64+-0x4] ;  /* 0xfffffc080e107981 */ /* 0x000ea2000c1e1900 */
[----:B----4-:R-:W-:-:S05]  /*0440*/  I2FP.F32.U32 R13, R13 ;  /* 0x0000000d000d7245 */ /* 0x010fca0000201000 */
[----:B--2---:R-:W-:-:S05]  /*0450*/  FFMA R13, R16, R13, R21 ;  /* 0x0000000d100d7223 */ /* 0x004fca0000000015 */
[----:B------:R1:W-:Y:S04]  /*0460*/  STG.E desc[UR8][R2.64], R13 ;  /* 0x0000000d02007986 */ /* 0x0003e8000c101908 */
[----:B------:R-:W2:Y:S04]  /*0470*/  LDG.E.U8 R18, desc[UR8][R4.64+0x1] ;  /* 0x0000010804127981 */ /* 0x000ea8000c1e1100 */
[----:B------:R-:W4:Y:S01]  /*0480*/  LDG.E R16, desc[UR8][R14.64] ;  /* 0x000000080e107981 */ /* 0x000f22000c1e1900 */
[----:B--2---:R-:W-:-:S05]  /*0490*/  I2FP.F32.U32 R18, R18 ;  /* 0x0000001200127245 */ /* 0x004fca0000201000 */
[----:B----4-:R-:W-:-:S05]  /*04a0*/  FFMA R19, R16, R18, R13 ;  /* 0x0000001210137223 */ /* 0x010fca000000000d */
[----:B------:R2:W-:Y:S04]  /*04b0*/  STG.E desc[UR8][R2.64], R19 ;  /* 0x0000001302007986 */ /* 0x0005e8000c101908 */
[----:B------:R-:W4:Y:S04]  /*04c0*/  LDG.E.U8 R18, desc[UR8][R4.64+0x2] ;  /* 0x0000020804127981 */ /* 0x000f28000c1e1100 */
[----:B------:R-:W3:Y:S01]  /*04d0*/  LDG.E R16, desc[UR8][R14.64+0x4] ;  /* 0x000004080e107981 */ /* 0x000ee2000c1e1900 */
[----:B----4-:R-:W-:-:S05]  /*04e0*/  I2FP.F32.U32 R18, R18 ;  /* 0x0000001200127245 */ /* 0x010fca0000201000 */
[----:B---3--:R-:W-:-:S05]  /*04f0*/  FFMA R21, R16, R18, R19 ;  /* 0x0000001210157223 */ /* 0x008fca0000000013 */
[----:B------:R2:W-:Y:S04]  /*0500*/  STG.E desc[UR8][R2.64], R21 ;  /* 0x0000001502007986 */ /* 0x0005e8000c101908 */
[----:B-1----:R-:W3:Y:S04]  /*0510*/  LDG.E.U8 R13, desc[UR8][R4.64+0x3] ;  /* 0x00000308040d7981 */ /* 0x002ee8000c1e1100 */
[----:B------:R-:W4:Y:S01]  /*0520*/  LDG.E R16, desc[UR8][R14.64+0x8] ;  /* 0x000008080e107981 */ /* 0x000f22000c1e1900 */
[----:B---3--:R-:W-:-:S05]  /*0530*/  I2FP.F32.U32 R13, R13 ;  /* 0x0000000d000d7245 */ /* 0x008fca0000201000 */
[----:B----4-:R-:W-:-:S05]  /*0540*/  FFMA R23, R16, R13, R21 ;  /* 0x0000000d10177223 */ /* 0x010fca0000000015 */
[----:B------:R2:W-:Y:S04]  /*0550*/  STG.E desc[UR8][R2.64], R23 ;  /* 0x0000001702007986 */ /* 0x0005e8000c101908 */
[----:B------:R-:W3:Y:S04]  /*0560*/  LDG.E.U8 R13, desc[UR8][R4.64+0x4] ;  /* 0x00000408040d7981 */ /* 0x000ee8000c1e1100 */
[----:B------:R-:W4:Y:S01]  /*0570*/  LDG.E R16, desc[UR8][R14.64+0xc] ;  /* 0x00000c080e107981 */ /* 0x000f22000c1e1900 */
[----:B------:R-:W-:Y:S02]  /*0580*/  VIADD R12, R12, 0x8 ;  /* 0x000000080c0c7836 */ /* 0x000fe40000000000 */
[----:B------:R-:W-:-:S03]  /*0590*/  VIADD R17, R17, 0x8 ;  /* 0x0000000811117836 */ /* 0x000fc60000000000 */
[----:B------:R-:W-:Y:S02]  /*05a0*/  ISETP.NE.AND P0, PT, R12, RZ, PT ;  /* 0x000000ff0c00720c */ /* 0x000fe40003f05270 */
[----:B---3--:R-:W-:-:S05]  /*05b0*/  I2FP.F32.U32 R13, R13 ;  /* 0x0000000d000d7245 */ /* 0x008fca0000201000 */
[----:B----4-:R-:W-:Y:S01]  /*05c0*/  FFMA R13, R16, R13, R23 ;  /* 0x0000000d100d7223 */ /* 0x010fe20000000017 */
[----:B------:R-:W-:-:S04]  /*05d0*/  IADD3 R16, P1, PT, R14, 0x20, RZ ;  /* 0x000000200e107810 */ /* 0x000fc80007f3e0ff */
[----:B------:R2:W-:Y:S01]  /*05e0*/  STG.E desc[UR8][R2.64], R13 ;  /* 0x0000000d02007986 */ /* 0x0005e2000c101908 */
[----:B------:R-:W-:Y:S01]  /*05f0*/  IMAD.X R15, RZ, RZ, R15, P1 ;  /* 0x000000ffff0f7224 */ /* 0x000fe200008e060f */
[----:B------:R-:W-:Y:S07]  /*0600*/  @P0 BRA `(.L_x_55) ;  /* 0xfffffffc00340947 */ /* 0x000fee000383ffff */
[----:B------:R-:W-:-:S07]  /*0610*/  IMAD.MOV.U32 R12, RZ, RZ, R6 ;  /* 0x000000ffff0c7224 */ /* 0x000fce00078e0006 */
.L_x_54:
[----:B------:R-:W-:-:S13]  /*0620*/  ISETP.NE.AND P0, PT, R8, RZ, PT ;  /* 0x000000ff0800720c */ /* 0x000fda0003f05270 */
[----:B------:R-:W-:Y:S05]  /*0630*/  @!P0 BRA `(.L_x_56) ;  /* 0x0000000400348947 */ /* 0x000fea0003800000 */
[----:B------:R-:W-:Y:S01]  /*0640*/  VIADD R4, R8, 0xffffffff ;  /* 0xffffffff08047836 */ /* 0x000fe20000000000 */
[----:B------:R-:W-:-:S04]  /*0650*/  ISETP.NE.AND P0, PT, R9, RZ, PT ;  /* 0x000000ff0900720c */ /* 0x000fc80003f05270 */
[----:B------:R-:W-:-:S13]  /*0660*/  ISETP.GE.U32.AND P1, PT, R4, 0x3, PT ;  /* 0x000000030400780c */ /* 0x000fda0003f26070 */
[----:B------:R-:W-:Y:S05]  /*0670*/  @!P1 BRA `(.L_x_57) ;  /* 0x0000000000849947 */ /* 0x000fea0003800000 */
[----:B------:R-:W1:Y:S01]  /*0680*/  LDC.64 R4, c[0x0][0x380] ;  /* 0x0000e000ff047b82 */ /* 0x000e620000000a00 */
[----:B------:R-:W-:Y:S01]  /*0690*/  IADD3 R16, PT, PT, R11, R12, RZ ;  /* 0x0000000c0b107210 */ /* 0x000fe20007ffe0ff */
[----:B------:R-:W-:-:S06]  /*06a0*/  VIADD R17, R12, UR10 ;  /* 0x0000000a0c117c36 */ /* 0x000fcc0008000000 */
[----:B------:R-:W3:Y:S01]  /*06b0*/  LDC.64 R14, c[0x0][0x388] ;  /* 0x0000e200ff0e7b82 */ /* 0x000ee20000000a00 */
[----:B-1----:R-:W-:-:S04]  /*06c0*/  IADD3 R4, P1, PT, R16, R4, RZ ;  /* 0x0000000410047210 */ /* 0x002fc80007f3e0ff */
[----:B------:R-:W-:Y:S01]  /*06d0*/  LEA.HI.X.SX32 R5, R16, R5, 0x1, P1 ;  /* 0x0000000510057211 */ /* 0x000fe200008f0eff */
[----:B---3--:R-:W-:-:S04]  /*06e0*/  IMAD.WIDE.U32 R16, R17, 0x4, R14 ;  /* 0x0000000411107825 */ /* 0x008fc800078e000e */
[----:B------:R-:W3:Y:S01]  /*06f0*/  LDG.E.U8 R18, desc[UR8][R4.64] ;  /* 0x0000000804127981 */ /* 0x000ee2000c1e1100 */
[----:B------:R-:W1:Y:S03]  /*0700*/  LDC.64 R14, c[0x0][0x388] ;  /* 0x0000e200ff0e7b82 */ /* 0x000e660000000a00 */
[----:B------:R-:W4:Y:S01]  /*0710*/  LDG.E R16, desc[UR8][R16.64] ;  /* 0x0000000810107981 */ /* 0x000f22000c1e1900 */
[----:B--2---:R-:W-:-:S05]  /*0720*/  IADD3 R19, P1, PT, R12, UR10, RZ ;  /* 0x0000000a0c137c10 */ /* 0x004fca000ff3e0ff */
[----:B------:R-:W-:Y:S01]  /*0730*/  IMAD.X R20, RZ, RZ, RZ, P1 ;  /* 0x000000ffff147224 */ /* 0x000fe200008e06ff */
[----:B-1----:R-:W-:-:S04]  /*0740*/  LEA R14, P1, R19, R14, 0x2 ;  /* 0x0000000e130e7211 */ /* 0x002fc800078210ff */
[----:B------:R-:W-:Y:S02]  /*0750*/  LEA.HI.X R15, R19, R15, R20, 0x2, P1 ;  /* 0x0000000f130f7211 */ /* 0x000fe400008f1414 */
[----:B---3--:R-:W-:-:S05]  /*0760*/  I2FP.F32.U32 R18, R18 ;  /* 0x0000001200127245 */ /* 0x008fca0000201000 */
[----:B----45:R-:W-:-:S05]  /*0770*/  FFMA R13, R16, R18, R13 ;  /* 0x00000012100d7223 */ /* 0x030fca000000000d */
[----:B------:R1:W-:Y:S04]  /*0780*/  STG.E desc[UR8][R2.64], R13 ;  /* 0x0000000d02007986 */ /* 0x0003e8000c101908 */
[----:B------:R-:W2:Y:S04]  /*0790*/  LDG.E.U8 R19, desc[UR8][R4.64+0x1] ;  /* 0x0000010804137981 */ /* 0x000ea8000c1e1100 */
[----:B------:R-:W3:Y:S01]  /*07a0*/  LDG.E R18, desc[UR8][R14.64+0x4] ;  /* 0x000004080e127981 */ /* 0x000ee2000c1e1900 */
[----:B--2---:R-:W-:-:S05]  /*07b0*/  I2FP.F32.U32 R19, R19 ;  /* 0x0000001300137245 */ /* 0x004fca0000201000 */
[----:B---3--:R-:W-:-:S05]  /*07c0*/  FFMA R19, R18, R19, R13 ;  /* 0x0000001312137223 */ /* 0x008fca000000000d */
[----:B------:R3:W-:Y:S04]  /*07d0*/  STG.E desc[UR8][R2.64], R19 ;  /* 0x0000001302007986 */ /* 0x0007e8000c101908 */
[----:B------:R-:W2:Y:S04]  /*07e0*/  LDG.E.U8 R17, desc[UR8][R4.64+0x2] ;  /* 0x0000020804117981 */ /* 0x000ea8000c1e1100 */
[----:B------:R-:W4:Y:S01]  /*07f0*/  LDG.E R16, desc[UR8][R14.64+0x8] ;  /* 0x000008080e107981 */ /* 0x000f22000c1e1900 */
[----:B--2---:R-:W-:-:S05]  /*0800*/  I2FP.F32.U32 R17, R17 ;  /* 0x0000001100117245 */ /* 0x004fca0000201000 */
[----:B----4-:R-:W-:-:S05]  /*0810*/  FFMA R17, R16, R17, R19 ;  /* 0x0000001110117223 */ /* 0x010fca0000000013 */
[----:B------:R3:W-:Y:S04]  /*0820*/  STG.E desc[UR8][R2.64], R17 ;  /* 0x0000001102007986 */ /* 0x0007e8000c101908 */
[----:B-1----:R-:W2:Y:S04]  /*0830*/  LDG.E.U8 R13, desc[UR8][R4.64+0x3] ;  /* 0x00000308040d7981 */ /* 0x002ea8000c1e1100 */
[----:B------:R-:W4:Y:S01]  /*0840*/  LDG.E R16, desc[UR8][R14.64+0xc] ;  /* 0x00000c080e107981 */ /* 0x000f22000c1e1900 */
[----:B------:R-:W-:Y:S01]  /*0850*/  VIADD R12, R12, 0x4 ;  /* 0x000000040c0c7836 */ /* 0x000fe20000000000 */
[----:B--2---:R-:W-:-:S05]  /*0860*/  I2FP.F32.U32 R13, R13 ;  /* 0x0000000d000d7245 */ /* 0x004fca0000201000 */
[----:B----4-:R-:W-:-:S05]  /*0870*/  FFMA R13, R16, R13, R17 ;  /* 0x0000000d100d7223 */ /* 0x010fca0000000011 */
[----:B------:R3:W-:Y:S02]  /*0880*/  STG.E desc[UR8][R2.64], R13 ;  /* 0x0000000d02007986 */ /* 0x0007e4000c101908 */
.L_x_57:
[----:B------:R-:W-:Y:S05]  /*0890*/  @!P0 BRA `(.L_x_56) ;  /* 0x00000000009c8947 */ /* 0x000fea0003800000 */
[----:B------:R-:W-:Y:S01]  /*08a0*/  ISETP.NE.AND P0, PT, R9, 0x1, PT ;  /* 0x000000010900780c */ /* 0x000fe20003f05270 */
[----:B------:R-:W-:-:S12]  /*08b0*/  ULOP3.LUT UP1, URZ, UR13, 0x1, URZ, 0xc0, !UPT ;  /* 0x000000010dff7892 */ /* 0x000fd8000f82c0ff */
[----:B------:R-:W-:Y:S05]  /*08c0*/  @!P0 BRA `(.L_x_58) ;  /* 0x00000000005c8947 */ /* 0x000fea0003800000 */
[----:B------:R-:W1:Y:S01]  /*08d0*/  LDC.64 R4, c[0x0][0x380] ;  /* 0x0000e000ff047b82 */ /* 0x000e620000000a00 */
[----:B------:R-:W-:Y:S02]  /*08e0*/  IMAD.IADD R16, R11, 0x1, R12 ;  /* 0x000000010b107824 */ /* 0x000fe400078e020c */
[----:B---3--:R-:W-:-:S05]  /*08f0*/  VIADD R17, R12, UR10 ;  /* 0x0000000a0c117c36 */ /* 0x008fca0008000000 */
[----:B------:R-:W3:Y:S01]  /*0900*/  LDC.64 R14, c[0x0][0x388] ;  /* 0x0000e200ff0e7b82 */ /* 0x000ee20000000a00 */
[----:B-1----:R-:W-:-:S04]  /*0910*/  IADD3 R4, P0, PT, R16, R4, RZ ;  /* 0x0000000410047210 */ /* 0x002fc80007f1e0ff */
[----:B------:R-:W-:Y:S01]  /*0920*/  LEA.HI.X.SX32 R5, R16, R5, 0x1, P0 ;  /* 0x0000000510057211 */ /* 0x000fe200000f0eff */
[----:B---3--:R-:W-:-:S04]  /*0930*/  IMAD.WIDE.U32 R16, R17, 0x4, R14 ;  /* 0x0000000411107825 */ /* 0x008fc800078e000e */
[----:B------:R-:W3:Y:S01]  /*0940*/  LDG.E.U8 R18, desc[UR8][R4.64] ;  /* 0x0000000804127981 */ /* 0x000ee2000c1e1100 */
[----:B------:R-:W1:Y:S03]  /*0950*/  LDC.64 R14, c[0x0][0x388] ;  /* 0x0000e200ff0e7b82 */ /* 0x000e660000000a00 */
[----:B------:R-:W4:Y:S01]  /*0960*/  LDG.E R16, desc[UR8][R16.64] ;  /* 0x0000000810107981 */ /* 0x000f22000c1e1900 */
[----:B------:R-:W-:-:S04]  /*0970*/  IADD3 R20, P0, PT, R12, UR10, RZ ;  /* 0x0000000a0c147c10 */ /* 0x000fc8000ff1e0ff */
[----:B--2---:R-:W-:Y:S02]  /*0980*/  IADD3.X R21, PT, PT, RZ, RZ, RZ, P0, !PT ;  /* 0x000000ffff157210 */ /* 0x004fe400007fe4ff */
[----:B-1----:R-:W-:-:S04]  /*0990*/  LEA R14, P0, R20, R14, 0x2 ;  /* 0x0000000e140e7211 */ /* 0x002fc800078010ff */
[----:B------:R-:W-:Y:S02]  /*09a0*/  LEA.HI.X R15, R20, R15, R21, 0x2, P0 ;  /* 0x0000000f140f7211 */ /* 0x000fe400000f1415 */
[----:B---3--:R-:W-:-:S05]  /*09b0*/  I2FP.F32.U32 R18, R18 ;  /* 0x0000001200127245 */ /* 0x008fca0000201000 */
[----:B----45:R-:W-:-:S05]  /*09c0*/  FFMA R19, R16, R18, R13 ;  /* 0x0000001210137223 */ /* 0x030fca000000000d */
[----:B------:R1:W-:Y:S04]  /*09d0*/  STG.E desc[UR8][R2.64], R19 ;  /* 0x0000001302007986 */ /* 0x0003e8000c101908 */
[----:B------:R-:W2:Y:S04]  /*09e0*/  LDG.E.U8 R13, desc[UR8][R4.64+0x1] ;  /* 0x00000108040d7981 */ /* 0x000ea8000c1e1100 */
[----:B------:R-:W3:Y:S01]  /*09f0*/  LDG.E R14, desc[UR8][R14.64+0x4] ;  /* 0x000004080e0e7981 */ /* 0x000ee2000c1e1900 */
[----:B------:R-:W-:Y:S01]  /*0a00*/  VIADD R12, R12, 0x2 ;  /* 0x000000020c0c7836 */ /* 0x000fe20000000000 */
[----:B--2---:R-:W-:-:S05]  /*0a10*/  I2FP.F32.U32 R13, R13 ;  /* 0x0000000d000d7245 */ /* 0x004fca0000201000 */
[----:B---3--:R-:W-:-:S05]  /*0a20*/  FFMA R13, R14, R13, R19 ;  /* 0x0000000d0e0d7223 */ /* 0x008fca0000000013 */
[----:B------:R1:W-:Y:S02]  /*0a30*/  STG.E desc[UR8][R2.64], R13 ;  /* 0x0000000d02007986 */ /* 0x0003e4000c101908 */
.L_x_58:
[----:B------:R-:W-:Y:S05]  /*0a40*/  BRA.U !UP1, `(.L_x_56) ;  /* 0x0000000109307547 */ /* 0x000fea000b800000 */
[----:B------:R-:W4:Y:S01]  /*0a50*/  LDCU.64 UR6, c[0x0][0x380] ;  /* 0x00007000ff0677ac */ /* 0x000f220008000a00 */
[----:B------:R-:W0:Y:S01]  /*0a60*/  LDC.64 R4, c[0x0][0x388] ;  /* 0x0000e200ff047b82 */ /* 0x000e220000000a00 */
[----:B------:R-:W-:Y:S02]  /*0a70*/  IMAD.IADD R15, R11, 0x1, R12 ;  /* 0x000000010b0f7824 */ /* 0x000fe400078e020c */
[----:B------:R-:W-:-:S03]  /*0a80*/  VIADD R11, R12, UR10 ;  /* 0x0000000a0c0b7c36 */ /* 0x000fc60008000000 */
[----:B----4-:R-:W-:-:S04]  /*0a90*/  IADD3 R14, P0, PT, R15, UR6, RZ ;  /* 0x000000060f0e7c10 */ /* 0x010fc8000ff1e0ff */
[----:B------:R-:W-:Y:S01]  /*0aa0*/  LEA.HI.X.SX32 R15, R15, UR7, 0x1, P0 ;  /* 0x000000070f0f7c11 */ /* 0x000fe200080f0eff */
[----:B0-----:R-:W-:-:S04]  /*0ab0*/  IMAD.WIDE.U32 R4, R11, 0x4, R4 ;  /* 0x000000040b047825 */ /* 0x001fc800078e0004 */
[----:B------:R-:W4:Y:S04]  /*0ac0*/  LDG.E.U8 R14, desc[UR8][R14.64] ;  /* 0x000000080e0e7981 */ /* 0x000f28000c1e1100 */
[----:B------:R-:W1:Y:S01]  /*0ad0*/  LDG.E R4, desc[UR8][R4.64] ;  /* 0x0000000804047981 */ /* 0x000e62000c1e1900 */
[----:B----4-:R-:W-:-:S05]  /*0ae0*/  I2FP.F32.U32 R11, R14 ;  /* 0x0000000e000b7245 */ /* 0x010fca0000201000 */
[----:B-123-5:R-:W-:-:S05]  /*0af0*/  FFMA R13, R4, R11, R13 ;  /* 0x0000000b040d7223 */ /* 0x02efca000000000d */
[----:B------:R4:W-:Y:S02]  /*0b00*/  STG.E desc[UR8][R2.64], R13 ;  /* 0x0000000d02007986 */ /* 0x0009e4000c101908 */
.L_x_56:
[----:B------:R-:W-:Y:S05]  /*0b10*/  BRA.U UP0, `(.L_x_59) ;  /* 0xfffffff500a87547 */ /* 0x000fea000b83ffff */
[----:B------:R-:W-:Y:S05]  /*0b20*/  EXIT ;  /* 0x000000000000794d */ /* 0x000fea0003800000 */
.L_x_60:
        /* <DEDUP_REMOVED lines=13> */
.L_x_70:


//--------------------- .nv.shared._Z14SobelKernelV6XPhiiPfii --------------------------
	.section	.nv.shared._Z14SobelKernelV6XPhiiPfii,"aw",@nobits
	.sectionflags	@""
	.align	4
.nv.shared._Z14SobelKernelV6XPhiiPfii:
	.zero		5648


//--------------------- .nv.shared.reserved.0     --------------------------
	.section	.nv.shared.reserved.0,"aw",@nobits
	.weak		__nv_reservedSMEM_offset_0_alias
	.size		__nv_reservedSMEM_offset_0_alias, 0, 64
	.other		__nv_reservedSMEM_offset_0_alias,@"STO_CUDA_RESERVED_SHARED STV_DEFAULT"
__nv_reservedSMEM_offset_0_alias:
	.zero		0
	.zero		64


//--------------------- .nv.shared._Z14SobelKernelV6YPhiiPfii --------------------------
	.section	.nv.shared._Z14SobelKernelV6YPhiiPfii,"aw",@nobits
	.sectionflags	@""
	.align	4
.nv.shared._Z14SobelKernelV6YPhiiPfii:
	.zero		5648


//--------------------- .nv.constant0._Z14SobelKernelV6XPhiiPfii --------------------------
	.section	.nv.constant0._Z14SobelKernelV6XPhiiPfii,"a",@progbits
	.sectionflags	@""
	.align	4
.nv.constant0._Z14SobelKernelV6XPhiiPfii:
	.zero		928


//--------------------- .nv.constant0._Z14SobelKernelV6YPhiiPfii --------------------------
	.section	.nv.constant0._Z14SobelKernelV6YPhiiPfii,"a",@progbits
	.sectionflags	@""
	.align	4
.nv.constant0._Z14SobelKernelV6YPhiiPfii:
	.zero		928


//--------------------- .nv.constant0._Z14SobelKernelV5XPhiiPfii --------------------------
	.section	.nv.constant0._Z14SobelKernelV5XPhiiPfii,"a",@progbits
	.sectionflags	@""
	.align	4
.nv.constant0._Z14SobelKernelV5XPhiiPfii:
	.zero		928


//--------------------- .nv.constant0._Z14SobelKernelV5YPhiiPfii --------------------------
	.section	.nv.constant0._Z14SobelKernelV5YPhiiPfii,"a",@progbits
	.sectionflags	@""
	.align	4
.nv.constant0._Z14SobelKernelV5YPhiiPfii:
	.zero		928


//--------------------- .nv.constant0._Z14SobelKernelV4XPhiiPfii --------------------------
	.section	.nv.constant0._Z14SobelKernelV4XPhiiPfii,"a",@progbits
	.sectionflags	@""
	.align	4
.nv.constant0._Z14SobelKernelV4XPhiiPfii:
	.zero		928


//--------------------- .nv.constant0._Z14SobelKernelV4YPhiiPfii --------------------------
	.section	.nv.constant0._Z14SobelKernelV4YPhiiPfii,"a",@progbits
	.sectionflags	@""
	.align	4
.nv.constant0._Z14SobelKernelV4YPhiiPfii:
	.zero		928


//--------------------- .nv.constant0._Z14SobelKernelV3XPhiiPfii --------------------------
	.section	.nv.constant0._Z14SobelKernelV3XPhiiPfii,"a",@progbits
	.sectionflags	@""
	.align	4
.nv.constant0._Z14SobelKernelV3XPhiiPfii:
	.zero		928


//--------------------- .nv.constant0._Z14SobelKernelV3YPhiiPfii --------------------------
	.section	.nv.constant0._Z14SobelKernelV3YPhiiPfii,"a",@progbits
	.sectionflags	@""
	.align	4
.nv.constant0._Z14SobelKernelV3YPhiiPfii:
	.zero		928


//--------------------- .nv.constant0._Z13SobelKernelV2PhPfiiiiS0_ii --------------------------
	.section	.nv.constant0._Z13SobelKernelV2PhPfiiiiS0_ii,"a",@progbits
	.sectionflags	@""
	.align	4
.nv.constant0._Z13SobelKernelV2PhPfiiiiS0_ii:
	.zero		944


//--------------------- .nv.constant0._Z13SobelKernelV1PhPfiiiiS0_ii --------------------------
	.section	.nv.constant0._Z13SobelKernelV1PhPfiiiiS0_ii,"a",@progbits
	.sectionflags	@""
	.align	4
.nv.constant0._Z13SobelKernelV1PhPfiiiiS0_ii:
	.zero		944


//--------------------- SYMBOLS --------------------------

	.type		.nv.reservedSmem.offset0,@object
	.size		.nv.reservedSmem.offset0,0x4
	.type		.nv.reservedSmem.cap,@object
	.size		.nv.reservedSmem.cap,0x4
